






.version 5.0
.target sm_50
.address_size 64



.visible .entry _Z21activate_array_kernelPfi10ACTIVATION(
.param .u64 _Z21activate_array_kernelPfi10ACTIVATION_param_0,
.param .u32 _Z21activate_array_kernelPfi10ACTIVATION_param_1,
.param .u32 _Z21activate_array_kernelPfi10ACTIVATION_param_2
)
{
.reg .pred %p<40>;
.reg .f32 %f<98>;
.reg .b32 %r<12>;
.reg .b64 %rd<5>;


ld.param.u64 %rd2, [_Z21activate_array_kernelPfi10ACTIVATION_param_0];
ld.param.u32 %r4, [_Z21activate_array_kernelPfi10ACTIVATION_param_1];
ld.param.u32 %r3, [_Z21activate_array_kernelPfi10ACTIVATION_param_2];
mov.u32 %r5, %ctaid.x;
mov.u32 %r6, %nctaid.x;
mov.u32 %r7, %ctaid.y;
mad.lo.s32 %r8, %r6, %r7, %r5;
mov.u32 %r9, %ntid.x;
mov.u32 %r10, %tid.x;
mad.lo.s32 %r1, %r8, %r9, %r10;
setp.ge.s32	%p1, %r1, %r4;
@%p1 bra BB0_40;

cvta.to.global.u64 %rd3, %rd2;
mul.wide.s32 %rd4, %r1, 4;
add.s64 %rd1, %rd3, %rd4;
ld.global.f32 %f1, [%rd1];
mov.f32 %f19, 0f00000000;
setp.gt.s32	%p2, %r3, 5;
@%p2 bra BB0_11;

setp.gt.s32	%p12, %r3, 2;
@%p12 bra BB0_7;

setp.eq.s32	%p16, %r3, 0;
@%p16 bra BB0_38;

setp.eq.s32	%p17, %r3, 1;
@%p17 bra BB0_37;
bra.uni BB0_5;

BB0_37:
setp.gt.f32	%p37, %f1, 0f00000000;
selp.f32	%f97, %f1, 0f00000000, %p37;
bra.uni BB0_39;

BB0_11:
setp.gt.s32	%p3, %r3, 8;
@%p3 bra BB0_16;

setp.eq.s32	%p9, %r3, 6;
@%p9 bra BB0_31;

setp.eq.s32	%p10, %r3, 7;
@%p10 bra BB0_30;
bra.uni BB0_14;

BB0_30:
setp.gt.f32	%p30, %f1, 0f00000000;
mul.f32 %f57, %f1, 0f3DCCCCCD;
selp.f32	%f97, %f1, %f57, %p30;
bra.uni BB0_39;

BB0_7:
setp.eq.s32	%p13, %r3, 3;
mov.f32 %f96, %f1;
mov.f32 %f97, %f96;
@%p13 bra BB0_39;

setp.eq.s32	%p14, %r3, 4;
@%p14 bra BB0_36;
bra.uni BB0_9;

BB0_36:
setp.gt.f32	%p35, %f1, 0f00000000;
selp.f32	%f76, %f1, 0f00000000, %p35;
fma.rn.f32 %f97, %f1, 0f3DCCCCCD, %f76;
bra.uni BB0_39;

BB0_16:
setp.gt.s32	%p4, %r3, 10;
@%p4 bra BB0_20;

setp.eq.s32	%p7, %r3, 9;
@%p7 bra BB0_29;
bra.uni BB0_18;

BB0_29:
neg.f32 %f28, %f1;
mul.f32 %f29, %f1, 0fBFB8AA3B;
cvt.rzi.f32.f32	%f30, %f29;
mov.f32 %f31, 0fBF317200;
fma.rn.f32 %f32, %f30, %f31, %f28;
mov.f32 %f33, 0fB5BFBE8E;
fma.rn.f32 %f34, %f30, %f33, %f32;
mul.f32 %f27, %f34, 0f3FB8AA3B;

	ex2.approx.ftz.f32 %f26,%f27;

	add.f32 %f35, %f30, 0f00000000;
ex2.approx.f32 %f36, %f35;
fma.rn.f32 %f37, %f26, %f36, 0f3F800000;
mov.f32 %f38, 0f40000000;
div.rn.f32 %f39, %f38, %f37;
add.f32 %f40, %f39, 0fBF800000;
setp.gt.f32	%p24, %f1, 0f42D20000;
selp.f32	%f41, 0f3F800000, %f40, %p24;
setp.lt.f32	%p25, %f1, 0fC2D20000;
selp.f32	%f97, 0fBF800000, %f41, %p25;
bra.uni BB0_39;

BB0_20:
setp.eq.s32	%p5, %r3, 11;
@%p5 bra BB0_26;
bra.uni BB0_21;

BB0_26:
setp.lt.f32	%p21, %f1, 0fBF800000;
mov.f32 %f21, 0fBF800000;
mov.f32 %f97, %f21;
@%p21 bra BB0_39;

setp.gt.f32	%p22, %f1, 0f3F800000;
selp.f32	%f97, 0f3F800000, %f1, %p22;
bra.uni BB0_39;

BB0_38:
neg.f32 %f80, %f1;
mul.f32 %f81, %f1, 0fBFB8AA3B;
cvt.rzi.f32.f32	%f82, %f81;
mov.f32 %f83, 0fBF317200;
fma.rn.f32 %f84, %f82, %f83, %f80;
mov.f32 %f85, 0fB5BFBE8E;
fma.rn.f32 %f86, %f82, %f85, %f84;
mul.f32 %f79, %f86, 0f3FB8AA3B;

	ex2.approx.ftz.f32 %f78,%f79;

	add.f32 %f87, %f82, 0f00000000;
ex2.approx.f32 %f88, %f87;
fma.rn.f32 %f89, %f78, %f88, 0f3F800000;
rcp.rn.f32 %f90, %f89;
setp.gt.f32	%p38, %f1, 0f42D20000;
selp.f32	%f91, 0f3F800000, %f90, %p38;
setp.lt.f32	%p39, %f1, 0fC2D20000;
selp.f32	%f97, 0f00000000, %f91, %p39;
bra.uni BB0_39;

BB0_5:
setp.eq.s32	%p18, %r3, 2;
mov.f32 %f95, %f19;
mov.f32 %f97, %f95;
@%p18 bra BB0_6;
bra.uni BB0_39;

BB0_6:
setp.gt.f32	%p36, %f1, 0f00000000;
mul.f32 %f77, %f1, 0f3C23D70A;
selp.f32	%f97, %f1, %f77, %p36;
bra.uni BB0_39;

BB0_31:
setp.lt.f32	%p31, %f1, 0fC0800000;
@%p31 bra BB0_35;
bra.uni BB0_32;

BB0_35:
add.f32 %f59, %f1, 0f40800000;
mul.f32 %f97, %f59, 0f3C23D70A;
bra.uni BB0_39;

BB0_14:
setp.eq.s32	%p11, %r3, 8;
mov.f32 %f93, %f19;
mov.f32 %f97, %f93;
@%p11 bra BB0_15;
bra.uni BB0_39;

BB0_15:
setp.ge.f32	%p26, %f1, 0f00000000;
selp.f32	%f44, %f1, 0f00000000, %p26;
mul.f32 %f45, %f1, 0f3FB8AA3B;
cvt.rzi.f32.f32	%f46, %f45;
mov.f32 %f47, 0fBF317200;
fma.rn.f32 %f48, %f46, %f47, %f1;
mov.f32 %f49, 0fB5BFBE8E;
fma.rn.f32 %f50, %f46, %f49, %f48;
mul.f32 %f43, %f50, 0f3FB8AA3B;

	ex2.approx.ftz.f32 %f42,%f43;

	add.f32 %f51, %f46, 0f00000000;
ex2.approx.f32 %f52, %f51;
fma.rn.f32 %f53, %f42, %f52, 0fBF800000;
setp.lt.f32	%p27, %f1, 0fC2D20000;
selp.f32	%f54, 0fBF800000, %f53, %p27;
setp.gt.f32	%p28, %f1, 0f42D20000;
selp.f32	%f55, 0f7F800000, %f54, %p28;
setp.lt.f32	%p29, %f1, 0f00000000;
selp.f32	%f56, %f55, 0f00000000, %p29;
add.f32 %f97, %f44, %f56;
bra.uni BB0_39;

BB0_9:
setp.eq.s32	%p15, %r3, 5;
mov.f32 %f94, %f19;
mov.f32 %f97, %f94;
@%p15 bra BB0_10;
bra.uni BB0_39;

BB0_10:
mul.f32 %f62, %f1, 0fC0000000;
mul.f32 %f63, %f62, 0f3FB8AA3B;
cvt.rzi.f32.f32	%f64, %f63;
mov.f32 %f65, 0fBF317200;
fma.rn.f32 %f66, %f64, %f65, %f62;
mov.f32 %f67, 0fB5BFBE8E;
fma.rn.f32 %f68, %f64, %f67, %f66;
mul.f32 %f61, %f68, 0f3FB8AA3B;

	ex2.approx.ftz.f32 %f60,%f61;

	add.f32 %f69, %f64, 0f00000000;
ex2.approx.f32 %f70, %f69;
setp.lt.f32	%p33, %f62, 0fC2D20000;
setp.gt.f32	%p34, %f62, 0f42D20000;
fma.rn.f32 %f71, %f60, %f70, 0f3F800000;
mov.f32 %f72, 0f40000000;
div.rn.f32 %f73, %f72, %f71;
add.f32 %f74, %f73, 0fBF800000;
selp.f32	%f75, 0f3F800000, %f74, %p33;
selp.f32	%f97, 0fBF800000, %f75, %p34;
bra.uni BB0_39;

BB0_18:
setp.eq.s32	%p8, %r3, 10;
mov.f32 %f92, %f19;
mov.f32 %f97, %f92;
@%p8 bra BB0_19;
bra.uni BB0_39;

BB0_19:
cvt.rmi.f32.f32	%f22, %f1;
cvt.rzi.s32.f32	%r2, %f22;
and.b32 %r11, %r2, 1;
setp.eq.b32	%p23, %r11, 1;
mul.f32 %f23, %f1, 0f3F000000;
cvt.rmi.f32.f32	%f5, %f23;
mov.f32 %f97, %f5;
@!%p23 bra BB0_39;
bra.uni BB0_28;

BB0_28:
cvt.rn.f32.s32	%f24, %r2;
sub.f32 %f25, %f1, %f24;
add.f32 %f97, %f5, %f25;
bra.uni BB0_39;

BB0_21:
setp.ne.s32	%p6, %r3, 12;
mov.f32 %f97, %f19;
@%p6 bra BB0_39;

setp.lt.f32	%p19, %f1, 0f00000000;
@%p19 bra BB0_25;
bra.uni BB0_23;

BB0_25:
mul.f32 %f97, %f1, 0f3A83126F;
bra.uni BB0_39;

BB0_32:
setp.gt.f32	%p32, %f1, 0f40800000;
@%p32 bra BB0_34;
bra.uni BB0_33;

BB0_34:
add.f32 %f58, %f1, 0fC0800000;
fma.rn.f32 %f97, %f58, 0f3C23D70A, 0f3F800000;
bra.uni BB0_39;

BB0_33:
fma.rn.f32 %f97, %f1, 0f3E000000, 0f3F000000;
bra.uni BB0_39;

BB0_23:
setp.leu.f32	%p20, %f1, 0f3F800000;
mov.f32 %f97, %f1;
@%p20 bra BB0_39;

add.f32 %f20, %f1, 0fBF800000;
fma.rn.f32 %f97, %f20, 0f3A83126F, 0f3F800000;

BB0_39:
st.global.f32 [%rd1], %f97;

BB0_40:
ret;
}


.visible .entry _Z21gradient_array_kernelPfi10ACTIVATIONS_(
.param .u64 _Z21gradient_array_kernelPfi10ACTIVATIONS__param_0,
.param .u32 _Z21gradient_array_kernelPfi10ACTIVATIONS__param_1,
.param .u32 _Z21gradient_array_kernelPfi10ACTIVATIONS__param_2,
.param .u64 _Z21gradient_array_kernelPfi10ACTIVATIONS__param_3
)
{
.reg .pred %p<35>;
.reg .f32 %f<34>;
.reg .b32 %r<13>;
.reg .b64 %rd<10>;


ld.param.u64 %rd2, [_Z21gradient_array_kernelPfi10ACTIVATIONS__param_0];
ld.param.u32 %r3, [_Z21gradient_array_kernelPfi10ACTIVATIONS__param_1];
ld.param.u32 %r2, [_Z21gradient_array_kernelPfi10ACTIVATIONS__param_2];
ld.param.u64 %rd3, [_Z21gradient_array_kernelPfi10ACTIVATIONS__param_3];
mov.u32 %r4, %ctaid.x;
mov.u32 %r5, %nctaid.x;
mov.u32 %r6, %ctaid.y;
mad.lo.s32 %r7, %r5, %r6, %r4;
mov.u32 %r8, %ntid.x;
mov.u32 %r9, %tid.x;
mad.lo.s32 %r1, %r7, %r8, %r9;
setp.ge.s32	%p1, %r1, %r3;
@%p1 bra BB1_32;

cvta.to.global.u64 %rd4, %rd2;
cvt.s64.s32	%rd1, %r1;
mul.wide.s32 %rd5, %r1, 4;
add.s64 %rd6, %rd4, %rd5;
ld.global.f32 %f1, [%rd6];
mov.f32 %f33, 0f00000000;
setp.gt.s32	%p2, %r2, 5;
@%p2 bra BB1_11;

setp.gt.s32	%p12, %r2, 2;
@%p12 bra BB1_7;

setp.eq.s32	%p16, %r2, 0;
@%p16 bra BB1_30;

setp.eq.s32	%p17, %r2, 1;
@%p17 bra BB1_29;
bra.uni BB1_5;

BB1_29:
setp.gt.f32	%p34, %f1, 0f00000000;
selp.u32	%r12, 1, 0, %p34;
cvt.rn.f32.s32	%f33, %r12;
bra.uni BB1_31;

BB1_11:
setp.gt.s32	%p3, %r2, 8;
@%p3 bra BB1_16;

setp.eq.s32	%p9, %r2, 6;
@%p9 bra BB1_26;

setp.eq.s32	%p10, %r2, 7;
@%p10 bra BB1_25;
bra.uni BB1_14;

BB1_25:
setp.gt.f32	%p28, %f1, 0f00000000;
selp.f32	%f33, 0f3F800000, 0f3DCCCCCD, %p28;
bra.uni BB1_31;

BB1_7:
setp.eq.s32	%p13, %r2, 3;
@%p13 bra BB1_28;

setp.eq.s32	%p14, %r2, 4;
@%p14 bra BB1_27;
bra.uni BB1_9;

BB1_27:
setp.gt.f32	%p32, %f1, 0f00000000;
selp.u32	%r11, 1, 0, %p32;
cvt.rn.f32.s32	%f27, %r11;
add.f32 %f33, %f27, 0f3DCCCCCD;
bra.uni BB1_31;

BB1_16:
setp.gt.s32	%p4, %r2, 10;
@%p4 bra BB1_20;

setp.eq.s32	%p7, %r2, 9;
@%p7 bra BB1_24;
bra.uni BB1_18;

BB1_24:
add.f32 %f17, %f1, 0f3F800000;
mul.f32 %f18, %f17, 0f3F000000;
mov.f32 %f19, 0f3F800000;
sub.f32 %f20, %f19, %f18;
add.f32 %f21, %f20, %f20;
mul.f32 %f33, %f18, %f21;
bra.uni BB1_31;

BB1_20:
setp.eq.s32	%p5, %r2, 11;
@%p5 bra BB1_23;
bra.uni BB1_21;

BB1_23:
setp.gt.f32	%p22, %f1, 0fBF800000;
setp.lt.f32	%p23, %f1, 0f3F800000;
and.pred %p24, %p22, %p23;
selp.f32	%f33, 0f3F800000, 0f00000000, %p24;
bra.uni BB1_31;

BB1_30:
mov.f32 %f29, 0f3F800000;
sub.f32 %f30, %f29, %f1;
mul.f32 %f33, %f1, %f30;
bra.uni BB1_31;

BB1_5:
setp.eq.s32	%p18, %r2, 2;
@%p18 bra BB1_6;
bra.uni BB1_31;

BB1_6:
setp.gt.f32	%p33, %f1, 0f00000000;
selp.f32	%f33, 0f3F800000, 0f3C23D70A, %p33;
bra.uni BB1_31;

BB1_26:
setp.lt.f32	%p29, %f1, 0f00000000;
setp.gt.f32	%p30, %f1, 0f3F800000;
or.pred %p31, %p29, %p30;
selp.f32	%f33, 0f3C23D70A, 0f3E000000, %p31;
bra.uni BB1_31;

BB1_14:
setp.eq.s32	%p11, %r2, 8;
@%p11 bra BB1_15;
bra.uni BB1_31;

BB1_15:
setp.ge.f32	%p26, %f1, 0f00000000;
selp.u32	%r10, 1, 0, %p26;
cvt.rn.f32.s32	%f22, %r10;
add.f32 %f23, %f1, 0f3F800000;
setp.lt.f32	%p27, %f1, 0f00000000;
selp.f32	%f24, %f23, 0f00000000, %p27;
add.f32 %f33, %f24, %f22;
bra.uni BB1_31;

BB1_28:
mov.f32 %f33, 0f3F800000;
bra.uni BB1_31;

BB1_9:
setp.eq.s32	%p15, %r2, 5;
@%p15 bra BB1_10;
bra.uni BB1_31;

BB1_10:
mul.f32 %f25, %f1, %f1;
mov.f32 %f26, 0f3F800000;
sub.f32 %f33, %f26, %f25;
bra.uni BB1_31;

BB1_18:
setp.eq.s32	%p8, %r2, 10;
@%p8 bra BB1_19;
bra.uni BB1_31;

BB1_19:
cvt.rmi.f32.f32	%f16, %f1;
setp.eq.f32	%p25, %f16, %f1;
selp.f32	%f33, 0f00000000, 0f3F800000, %p25;
bra.uni BB1_31;

BB1_21:
setp.ne.s32	%p6, %r2, 12;
@%p6 bra BB1_31;

setp.gt.f32	%p19, %f1, 0f00000000;
setp.lt.f32	%p20, %f1, 0f3F800000;
and.pred %p21, %p19, %p20;
selp.f32	%f33, 0f3F800000, 0f3A83126F, %p21;

BB1_31:
cvta.to.global.u64 %rd7, %rd3;
shl.b64 %rd8, %rd1, 2;
add.s64 %rd9, %rd7, %rd8;
ld.global.f32 %f31, [%rd9];
mul.f32 %f32, %f33, %f31;
st.global.f32 [%rd9], %f32;

BB1_32:
ret;
}





// ===== COMPILED SASS (sm_100) =====

	.target	sm_100

	.elftype	@"ET_EXEC"


//--------------------- .note.nv.tkinfo           --------------------------
	.section	.note.nv.tkinfo,"",@"SHT_NOTE"
	.sectionflags	@"SHF_NOTE_NV_TKINFO"
	.tkinfo
        /*0018*/ 	.word	0x00000002
        /*0030*/ 	.string	""
        /*0030*/ 	.string	"ptxas"
        /*0030*/ 	.string	"Cuda compilation tools, release 13.0, V13.0.88"
        /*0030*/ 	.string	"Build cuda_13.0.r13.0/compiler.36424714_0"
        /*0030*/ 	.string	"-arch sm_100 "



//--------------------- .note.nv.cuinfo           --------------------------
	.section	.note.nv.cuinfo,"",@"SHT_NOTE"
	.sectionflags	@"SHF_NOTE_NV_CUINFO"
        /*0018*/ 	.short	0x0002
        /*001a*/ 	.short	0x0032
        /*001c*/ 	.short	0x0082
	.zero		2


//--------------------- .nv.info                  --------------------------
	.section	.nv.info,"",@"SHT_CUDA_INFO"
	.align	4


	//----- nvinfo : EIATTR_REGCOUNT
	.align		4
        /*0000*/ 	.byte	0x04, 0x2f
        /*0002*/ 	.short	(.L_1 - .L_0)
	.align		4
.L_0:
        /*0004*/ 	.word	index@(_Z21activate_array_kernelPfi10ACTIVATION)
        /*0008*/ 	.word	0x00000012


	//----- nvinfo : EIATTR_FRAME_SIZE
	.align		4
.L_1:
        /*000c*/ 	.byte	0x04, 0x11
        /*000e*/ 	.short	(.L_3 - .L_2)
	.align		4
.L_2:
        /*0010*/ 	.word	index@($__internal_1_$__cuda_sm3x_div_rn_noftz_f32_slowpath)
        /*0014*/ 	.word	0x00000000


	//----- nvinfo : EIATTR_FRAME_SIZE
	.align		4
.L_3:
        /*0018*/ 	.byte	0x04, 0x11
        /*001a*/ 	.short	(.L_5 - .L_4)
	.align		4
.L_4:
        /*001c*/ 	.word	index@($__internal_0_$__cuda_sm20_rcp_rn_f32_slowpath)
        /*0020*/ 	.word	0x00000000


	//----- nvinfo : EIATTR_FRAME_SIZE
	.align		4
.L_5:
        /*0024*/ 	.byte	0x04, 0x11
        /*0026*/ 	.short	(.L_7 - .L_6)
	.align		4
.L_6:
        /*0028*/ 	.word	index@(_Z21activate_array_kernelPfi10ACTIVATION)
        /*002c*/ 	.word	0x00000000


	//----- nvinfo : EIATTR_REGCOUNT
	.align		4
.L_7:
        /*0030*/ 	.byte	0x04, 0x2f
        /*0032*/ 	.short	(.L_9 - .L_8)
	.align		4
.L_8:
        /*0034*/ 	.word	index@(_Z21gradient_array_kernelPfi10ACTIVATIONS_)
        /*0038*/ 	.word	0x0000000b


	//----- nvinfo : EIATTR_FRAME_SIZE
	.align		4
.L_9:
        /*003c*/ 	.byte	0x04, 0x11
        /*003e*/ 	.short	(.L_11 - .L_10)
	.align		4
.L_10:
        /*0040*/ 	.word	index@(_Z21gradient_array_kernelPfi10ACTIVATIONS_)
        /*0044*/ 	.word	0x00000000


	//----- nvinfo : EIATTR_MIN_STACK_SIZE
	.align		4
.L_11:
        /*0048*/ 	.byte	0x04, 0x12
        /*004a*/ 	.short	(.L_13 - .L_12)
	.align		4
.L_12:
        /*004c*/ 	.word	index@(_Z21gradient_array_kernelPfi10ACTIVATIONS_)
        /*0050*/ 	.word	0x00000000


	//----- nvinfo : EIATTR_MIN_STACK_SIZE
	.align		4
.L_13:
        /*0054*/ 	.byte	0x04, 0x12
        /*0056*/ 	.short	(.L_15 - .L_14)
	.align		4
.L_14:
        /*0058*/ 	.word	index@(_Z21activate_array_kernelPfi10ACTIVATION)
        /*005c*/ 	.word	0x00000000
.L_15:


//--------------------- .nv.compat                --------------------------
	.section	.nv.compat,"",@"SHT_CUDA_COMPAT_INFO"
	.align	4
        /*0000*/ 	.byte	0x02, 0x09, 0x00, 0x00, 0x02, 0x02, 0x01, 0x00, 0x02, 0x05, 0x05, 0x00, 0x03, 0x07, 0x01, 0x01
        /*0010*/ 	.byte	0x02, 0x03, 0x00, 0x00, 0x02, 0x06, 0x01, 0x00, 0x04, 0x0b, 0x08, 0x00, 0x01, 0x00, 0x00, 0x00
        /*0020*/ 	.byte	0x00, 0x00, 0x00, 0x00


//--------------------- .nv.info._Z21gradient_array_kernelPfi10ACTIVATIONS_ --------------------------
	.section	.nv.info._Z21gradient_array_kernelPfi10ACTIVATIONS_,"",@"SHT_CUDA_INFO"
	.sectionflags	@""
	.align	4


	//----- nvinfo : EIATTR_CUDA_API_VERSION
	.align		4
        /*0000*/ 	.byte	0x04, 0x37
        /*0002*/ 	.short	(.L_17 - .L_16)
.L_16:
        /*0004*/ 	.word	0x00000082


	//----- nvinfo : EIATTR_KPARAM_INFO
	.align		4
.L_17:
        /*0008*/ 	.byte	0x04, 0x17
        /*000a*/ 	.short	(.L_19 - .L_18)
.L_18:
        /*000c*/ 	.word	0x00000000
        /*0010*/ 	.short	0x0003
        /*0012*/ 	.short	0x0010
        /*0014*/ 	.byte	0x00, 0xf0, 0x21, 0x00


	//----- nvinfo : EIATTR_KPARAM_INFO
	.align		4
.L_19:
        /*0018*/ 	.byte	0x04, 0x17
        /*001a*/ 	.short	(.L_21 - .L_20)
.L_20:
        /*001c*/ 	.word	0x00000000
        /*0020*/ 	.short	0x0002
        /*0022*/ 	.short	0x000c
        /*0024*/ 	.byte	0x00, 0xf0, 0x11, 0x00


	//----- nvinfo : EIATTR_KPARAM_INFO
	.align		4
.L_21:
        /*0028*/ 	.byte	0x04, 0x17
        /*002a*/ 	.short	(.L_23 - .L_22)
.L_22:
        /*002c*/ 	.word	0x00000000
        /*0030*/ 	.short	0x0001
        /*0032*/ 	.short	0x0008
        /*0034*/ 	.byte	0x00, 0xf0, 0x11, 0x00


	//----- nvinfo : EIATTR_KPARAM_INFO
	.align		4
.L_23:
        /*0038*/ 	.byte	0x04, 0x17
        /*003a*/ 	.short	(.L_25 - .L_24)
.L_24:
        /*003c*/ 	.word	0x00000000
        /*0040*/ 	.short	0x0000
        /*0042*/ 	.short	0x0000
        /*0044*/ 	.byte	0x00, 0xf0, 0x21, 0x00


	//----- nvinfo : EIATTR_SPARSE_MMA_MASK
	.align		4
.L_25:
        /*0048*/ 	.byte	0x03, 0x50
        /*004a*/ 	.short	0x0000


	//----- nvinfo : EIATTR_MAXREG_COUNT
	.align		4
        /*004c*/ 	.byte	0x03, 0x1b
        /*004e*/ 	.short	0x00ff


	//----- nvinfo : EIATTR_MERCURY_ISA_VERSION
	.align		4
        /*0050*/ 	.byte	0x03, 0x5f
        /*0052*/ 	.short	0x0101


	//----- nvinfo : EIATTR_VRC_CTA_INIT_COUNT
	.align		4
        /*0054*/ 	.byte	0x02, 0x4a
	.zero		1
	.zero		1


	//----- nvinfo : EIATTR_EXIT_INSTR_OFFSETS
	.align		4
        /*0058*/ 	.byte	0x04, 0x1c
        /*005a*/ 	.short	(.L_27 - .L_26)


	//   ....[0]....
.L_26:
        /*005c*/ 	.word	0x000000a0


	//   ....[1]....
        /*0060*/ 	.word	0x00000750


	//----- nvinfo : EIATTR_INDIRECT_BRANCH_TARGETS
	.align		4
.L_27:
        /*0064*/ 	.byte	0x04, 0x34
        /*0066*/ 	.short	(.L_29 - .L_28)


	//   ....[0]....
.L_28:
        /*0068*/ 	.word	.L_x_44@srel
        /*006c*/ 	.short	0x0
        /*006e*/ 	.short	0x0
        /*0070*/ 	.word	0x3
        /*0074*/ 	.word	.L_x_45@srel
        /*0078*/ 	.word	.L_x_46@srel
        /*007c*/ 	.word	.L_x_47@srel


	//   ....[1]....
        /*0080*/ 	.word	.L_x_48@srel
        /*0084*/ 	.short	0x0
        /*0086*/ 	.short	0x0
        /*0088*/ 	.word	0x3
        /*008c*/ 	.word	.L_x_49@srel
        /*0090*/ 	.word	.L_x_50@srel
        /*0094*/ 	.word	.L_x_51@srel


	//   ....[2]....
        /*0098*/ 	.word	.L_x_52@srel
        /*009c*/ 	.short	0x0
        /*009e*/ 	.short	0x0
        /*00a0*/ 	.word	0x3
        /*00a4*/ 	.word	.L_x_53@srel
        /*00a8*/ 	.word	.L_x_54@srel
        /*00ac*/ 	.word	.L_x_55@srel


	//----- nvinfo : EIATTR_CBANK_PARAM_SIZE
	.align		4
.L_29:
        /*00b0*/ 	.byte	0x03, 0x19
        /*00b2*/ 	.short	0x0018


	//----- nvinfo : EIATTR_PARAM_CBANK
	.align		4
        /*00b4*/ 	.byte	0x04, 0x0a
        /*00b6*/ 	.short	(.L_31 - .L_30)
	.align		4
.L_30:
        /*00b8*/ 	.word	index@(.nv.constant0._Z21gradient_array_kernelPfi10ACTIVATIONS_)
        /*00bc*/ 	.short	0x0380
        /*00be*/ 	.short	0x0018


	//----- nvinfo : EIATTR_SW_WAR
	.align		4
.L_31:
        /*00c0*/ 	.byte	0x04, 0x36
        /*00c2*/ 	.short	(.L_33 - .L_32)
.L_32:
        /*00c4*/ 	.word	0x00000008
.L_33:


//--------------------- .nv.info._Z21activate_array_kernelPfi10ACTIVATION --------------------------
	.section	.nv.info._Z21activate_array_kernelPfi10ACTIVATION,"",@"SHT_CUDA_INFO"
	.sectionflags	@""
	.align	4


	//----- nvinfo : EIATTR_CUDA_API_VERSION
	.align		4
        /*0000*/ 	.byte	0x04, 0x37
        /*0002*/ 	.short	(.L_35 - .L_34)
.L_34:
        /*0004*/ 	.word	0x00000082


	//----- nvinfo : EIATTR_KPARAM_INFO
	.align		4
.L_35:
        /*0008*/ 	.byte	0x04, 0x17
        /*000a*/ 	.short	(.L_37 - .L_36)
.L_36:
        /*000c*/ 	.word	0x00000000
        /*0010*/ 	.short	0x0002
        /*0012*/ 	.short	0x000c
        /*0014*/ 	.byte	0x00, 0xf0, 0x11, 0x00


	//----- nvinfo : EIATTR_KPARAM_INFO
	.align		4
.L_37:
        /*0018*/ 	.byte	0x04, 0x17
        /*001a*/ 	.short	(.L_39 - .L_38)
.L_38:
        /*001c*/ 	.word	0x00000000
        /*0020*/ 	.short	0x0001
        /*0022*/ 	.short	0x0008
        /*0024*/ 	.byte	0x00, 0xf0, 0x11, 0x00


	//----- nvinfo : EIATTR_KPARAM_INFO
	.align		4
.L_39:
        /*0028*/ 	.byte	0x04, 0x17
        /*002a*/ 	.short	(.L_41 - .L_40)
.L_40:
        /*002c*/ 	.word	0x00000000
        /*0030*/ 	.short	0x0000
        /*0032*/ 	.short	0x0000
        /*0034*/ 	.byte	0x00, 0xf0, 0x21, 0x00


	//----- nvinfo : EIATTR_SPARSE_MMA_MASK
	.align		4
.L_41:
        /*0038*/ 	.byte	0x03, 0x50
        /*003a*/ 	.short	0x0000


	//----- nvinfo : EIATTR_MAXREG_COUNT
	.align		4
        /*003c*/ 	.byte	0x03, 0x1b
        /*003e*/ 	.short	0x00ff


	//----- nvinfo : EIATTR_MERCURY_ISA_VERSION
	.align		4
        /*0040*/ 	.byte	0x03, 0x5f
        /*0042*/ 	.short	0x0101


	//----- nvinfo : EIATTR_VRC_CTA_INIT_COUNT
	.align		4
        /*0044*/ 	.byte	0x02, 0x4a
	.zero		1
	.zero		1


	//----- nvinfo : EIATTR_EXIT_INSTR_OFFSETS
	.align		4
        /*0048*/ 	.byte	0x04, 0x1c
        /*004a*/ 	.short	(.L_43 - .L_42)


	//   ....[0]....
.L_42:
        /*004c*/ 	.word	0x000000a0


	//   ....[1]....
        /*0050*/ 	.word	0x00000e50


	//----- nvinfo : EIATTR_INDIRECT_BRANCH_TARGETS
	.align		4
.L_43:
        /*0054*/ 	.byte	0x04, 0x34
        /*0056*/ 	.short	(.L_45 - .L_44)


	//   ....[0]....
.L_44:
        /*0058*/ 	.word	.L_x_56@srel
        /*005c*/ 	.short	0x0
        /*005e*/ 	.short	0x0
        /*0060*/ 	.word	0x3
        /*0064*/ 	.word	.L_x_57@srel
        /*0068*/ 	.word	.L_x_58@srel
        /*006c*/ 	.word	.L_x_59@srel


	//   ....[1]....
        /*0070*/ 	.word	.L_x_60@srel
        /*0074*/ 	.short	0x0
        /*0076*/ 	.short	0x0
        /*0078*/ 	.word	0x3
        /*007c*/ 	.word	.L_x_61@srel
        /*0080*/ 	.word	.L_x_62@srel
        /*0084*/ 	.word	.L_x_63@srel


	//----- nvinfo : EIATTR_CRS_STACK_SIZE
	.align		4
.L_45:
        /*0088*/ 	.byte	0x04, 0x1e
        /*008a*/ 	.short	(.L_47 - .L_46)
.L_46:
        /*008c*/ 	.word	0x00000000


	//----- nvinfo : EIATTR_CBANK_PARAM_SIZE
	.align		4
.L_47:
        /*0090*/ 	.byte	0x03, 0x19
        /*0092*/ 	.short	0x0010


	//----- nvinfo : EIATTR_PARAM_CBANK
	.align		4
        /*0094*/ 	.byte	0x04, 0x0a
        /*0096*/ 	.short	(.L_49 - .L_48)
	.align		4
.L_48:
        /*0098*/ 	.word	index@(.nv.constant0._Z21activate_array_kernelPfi10ACTIVATION)
        /*009c*/ 	.short	0x0380
        /*009e*/ 	.short	0x0010


	//----- nvinfo : EIATTR_SW_WAR
	.align		4
.L_49:
        /*00a0*/ 	.byte	0x04, 0x36
        /*00a2*/ 	.short	(.L_51 - .L_50)
.L_50:
        /*00a4*/ 	.word	0x00000008
.L_51:


//--------------------- .nv.callgraph             --------------------------
	.section	.nv.callgraph,"",@"SHT_CUDA_CALLGRAPH"
	.align	4
	.sectionentsize	8
	.align		4
        /*0000*/ 	.word	0x00000000
	.align		4
        /*0004*/ 	.word	0xffffffff
	.align		4
        /*0008*/ 	.word	0x00000000
	.align		4
        /*000c*/ 	.word	0xfffffffe
	.align		4
        /*0010*/ 	.word	0x00000000
	.align		4
        /*0014*/ 	.word	0xfffffffd
	.align		4
        /*0018*/ 	.word	0x00000000
	.align		4
        /*001c*/ 	.word	0xfffffffc


//--------------------- .nv.constant2._Z21gradient_array_kernelPfi10ACTIVATIONS_ --------------------------
	.section	.nv.constant2._Z21gradient_array_kernelPfi10ACTIVATIONS_,"a",@progbits
	.sectionflags	@""
	.align	4
.nv.constant2._Z21gradient_array_kernelPfi10ACTIVATIONS_:
        /*0000*/ 	.byte	0xf0, 0x01, 0x00, 0x00, 0xb0, 0x01, 0x00, 0x00, 0x20, 0x02, 0x00, 0x00, 0x50, 0x04, 0x00, 0x00
        /*0010*/ 	.byte	0x10, 0x04, 0x00, 0x00, 0xa0, 0x04, 0x00, 0x00, 0x30, 0x03, 0x00, 0x00, 0xe0, 0x02, 0x00, 0x00
        /*0020*/ 	.byte	0x50, 0x03, 0x00, 0x00


//--------------------- .nv.constant2._Z21activate_array_kernelPfi10ACTIVATION --------------------------
	.section	.nv.constant2._Z21activate_array_kernelPfi10ACTIVATION,"a",@progbits
	.sectionflags	@""
	.align	4
.nv.constant2._Z21activate_array_kernelPfi10ACTIVATION:
        /*0000*/ 	.byte	0xc0, 0x01, 0x00, 0x00, 0xa0, 0x01, 0x00, 0x00, 0xb0, 0x03, 0x00, 0x00, 0x80, 0x07, 0x00, 0x00
        /*0010*/ 	.byte	0x40, 0x07, 0x00, 0x00, 0x60, 0x08, 0x00, 0x00


//--------------------- .text._Z21gradient_array_kernelPfi10ACTIVATIONS_ --------------------------
	.section	.text._Z21gradient_array_kernelPfi10ACTIVATIONS_,"ax",@progbits
	.align	128
        .global         _Z21gradient_array_kernelPfi10ACTIVATIONS_
        .type           _Z21gradient_array_kernelPfi10ACTIVATIONS_,@function
        .size           _Z21gradient_array_kernelPfi10ACTIVATIONS_,(.L_x_66 - _Z21gradient_array_kernelPfi10ACTIVATIONS_)
        .other          _Z21gradient_array_kernelPfi10ACTIVATIONS_,@"STO_CUDA_ENTRY STV_DEFAULT"
_Z21gradient_array_kernelPfi10ACTIVATIONS_:
.text._Z21gradient_array_kernelPfi10ACTIVATIONS_:
[----:B------:R-:W-:Y:S01]  /*0000*/  LDC R1, c[0x0][0x37c] ;  /* 0x0000df00ff017b82 */ /* 0x000fe20000000800 */
[----:B------:R-:W0:Y:S07]  /*0010*/  S2R R3, SR_TID.X ;  /* 0x0000000000037919 */ /* 0x000e2e0000002100 */
[----:B------:R-:W-:Y:S01]  /*0020*/  S2UR UR4, SR_CTAID.X ;  /* 0x00000000000479c3 */ /* 0x000fe20000002500 */
[----:B------:R-:W1:Y:S01]  /*0030*/  LDCU UR5, c[0x0][0x370] ;  /* 0x00006e00ff0577ac */ /* 0x000e620008000800 */
[----:B------:R-:W2:Y:S06]  /*0040*/  LDCU UR7, c[0x0][0x388] ;  /* 0x00007100ff0777ac */ /* 0x000eac0008000800 */
[----:B------:R-:W1:Y:S08]  /*0050*/  S2UR UR6, SR_CTAID.Y ;  /* 0x00000000000679c3 */ /* 0x000e700000002600 */
[----:B------:R-:W0:Y:S01]  /*0060*/  LDC R0, c[0x0][0x360] ;  /* 0x0000d800ff007b82 */ /* 0x000e220000000800 */
[----:B-1----:R-:W-:-:S06]  /*0070*/  UIMAD UR4, UR5, UR6, UR4 ;  /* 0x00000006050472a4 */ /* 0x002fcc000f8e0204 */
[----:B0-----:R-:W-:-:S05]  /*0080*/  IMAD R0, R0, UR4, R3 ;  /* 0x0000000400007c24 */ /* 0x001fca000f8e0203 */
[----:B--2---:R-:W-:-:S13]  /*0090*/  ISETP.GE.AND P0, PT, R0, UR7, PT ;  /* 0x0000000700007c0c */ /* 0x004fda000bf06270 */
[----:B------:R-:W-:Y:S05]  /*00a0*/  @P0 EXIT ;  /* 0x000000000000094d */ /* 0x000fea0003800000 */
[----:B------:R-:W0:Y:S01]  /*00b0*/  LDC R7, c[0x0][0x38c] ;  /* 0x0000e300ff077b82 */ /* 0x000e220000000800 */
[----:B------:R-:W1:Y:S07]  /*00c0*/  LDCU.64 UR4, c[0x0][0x358] ;  /* 0x00006b00ff0477ac */ /* 0x000e6e0008000a00 */
[----:B------:R-:W2:Y:S01]  /*00d0*/  LDC.64 R4, c[0x0][0x380] ;  /* 0x0000e000ff047b82 */ /* 0x000ea20000000a00 */
[----:B------:R-:W-:Y:S02]  /*00e0*/  SHF.R.S32.HI R3, RZ, 0x1f, R0 ;  /* 0x0000001fff037819 */ /* 0x000fe40000011400 */
[----:B0-----:R-:W-:Y:S01]  /*00f0*/  ISETP.GT.AND P0, PT, R7, 0x5, PT ;  /* 0x000000050700780c */ /* 0x001fe20003f04270 */
[----:B--2---:R-:W-:-:S05]  /*0100*/  IMAD.WIDE R4, R0, 0x4, R4 ;  /* 0x0000000400047825 */ /* 0x004fca00078e0204 */
[----:B-1----:R0:W5:Y:S01]  /*0110*/  LDG.E R2, desc[UR4][R4.64] ;  /* 0x0000000404027981 */ /* 0x002162000c1e1900 */
[----:B------:R-:W-:-:S06]  /*0120*/  IMAD.MOV.U32 R6, RZ, RZ, RZ ;  /* 0x000000ffff067224 */ /* 0x000fcc00078e00ff */
[----:B------:R-:W-:Y:S05]  /*0130*/  @P0 BRA `(.L_x_0) ;  /* 0x0000000000940947 */ /* 0x000fea0003800000 */
[----:B------:R-:W-:-:S13]  /*0140*/  ISETP.GT.AND P0, PT, R7, 0x2, PT ;  /* 0x000000020700780c */ /* 0x000fda0003f04270 */
[----:B------:R-:W-:Y:S05]  /*0150*/  @P0 BRA `(.L_x_1) ;  /* 0x0000000000480947 */ /* 0x000fea0003800000 */
[----:B0-----:R-:W-:-:S05]  /*0160*/  VIMNMX.U32 R4, PT, PT, R7, 0x2, PT ;  /* 0x0000000207047848 */ /* 0x001fca0003fe0000 */
[----:B------:R-:W-:-:S04]  /*0170*/  IMAD.SHL.U32 R8, R4, 0x4, RZ ;  /* 0x0000000404087824 */ /* 0x000fc800078e00ff */
[----:B------:R-:W0:Y:S02]  /*0180*/  LDC R4, c[0x2][R8] ;  /* 0x0080000008047b82 */ /* 0x000e240000000800 */
[----:B0-----:R-:W-:-:S04]  /*0190*/  SHF.R.S32.HI R5, RZ, 0x1f, R4 ;  /* 0x0000001fff057819 */ /* 0x001fc80000011404 */
.L_x_44:
[----:B------:R-:W-:Y:S05]  /*01a0*/  BRX R4 -0x1b0                                                           (*"BRANCH_TARGETS .L_x_45,.L_x_46,.L_x_47"*) ;  /* 0xfffffffc04947949 */ /* 0x000fea000383ffff */
.L_x_46:
[----:B-----5:R-:W-:-:S04]  /*01b0*/  FSETP.GT.AND P0, PT, R2, RZ, PT ;  /* 0x000000ff0200720b */ /* 0x020fc80003f04000 */
[----:B------:R-:W-:-:S04]  /*01c0*/  SEL R6, RZ, 0x1, !P0 ;  /* 0x00000001ff067807 */ /* 0x000fc80004000000 */
[----:B------:R-:W-:Y:S01]  /*01d0*/  I2FP.F32.S32 R6, R6 ;  /* 0x0000000600067245 */ /* 0x000fe20000201400 */
[----:B------:R-:W-:Y:S06]  /*01e0*/  BRA `(.L_x_2) ;  /* 0x0000000400407947 */ /* 0x000fec0003800000 */
.L_x_45:
[----:B-----5:R-:W-:-:S04]  /*01f0*/  FADD R5, -R2, 1 ;  /* 0x3f80000002057421 */ /* 0x020fc80000000100 */
[----:B------:R-:W-:Y:S01]  /*0200*/  FMUL R6, R2, R5 ;  /* 0x0000000502067220 */ /* 0x000fe20000400000 */
[----:B------:R-:W-:Y:S06]  /*0210*/  BRA `(.L_x_2) ;  /* 0x0000000400347947 */ /* 0x000fec0003800000 */
.L_x_47:
[----:B------:R-:W-:-:S13]  /*0220*/  ISETP.NE.AND P0, PT, R7, 0x2, PT ;  /* 0x000000020700780c */ /* 0x000fda0003f05270 */
[----:B------:R-:W-:Y:S05]  /*0230*/  @P0 BRA `(.L_x_2) ;  /* 0x00000004002c0947 */ /* 0x000fea0003800000 */
[----:B------:R-:W-:Y:S01]  /*0240*/  IMAD.MOV.U32 R6, RZ, RZ, 0x3f800000 ;  /* 0x3f800000ff067424 */ /* 0x000fe200078e00ff */
[----:B-----5:R-:W-:-:S04]  /*0250*/  FSETP.GT.AND P0, PT, R2, RZ, PT ;  /* 0x000000ff0200720b */ /* 0x020fc80003f04000 */
[----:B------:R-:W-:Y:S01]  /*0260*/  FSEL R6, R6, 0.0099999997764825820923, P0 ;  /* 0x3c23d70a06067808 */ /* 0x000fe20000000000 */
[----:B------:R-:W-:Y:S08]  /*0270*/  BRA `(.L_x_2) ;  /* 0x00000004001c7947 */ /* 0x000ff00003800000 */
.L_x_1:
[----:B0-----:R-:W-:-:S05]  /*0280*/  IMAD.MOV.U32 R4, RZ, RZ, -0x3 ;  /* 0xfffffffdff047424 */ /* 0x001fca00078e00ff */
[----:B------:R-:W-:-:S05]  /*0290*/  VIADDMNMX.U32 R4, R7, R4, 0x2, PT ;  /* 0x0000000207047446 */ /* 0x000fca0003800004 */
[----:B------:R-:W-:-:S04]  /*02a0*/  IMAD.SHL.U32 R8, R4, 0x4, RZ ;  /* 0x0000000404087824 */ /* 0x000fc800078e00ff */
[----:B------:R-:W0:Y:S02]  /*02b0*/  LDC R4, c[0x2][R8+0x18] ;  /* 0x0080060008047b82 */ /* 0x000e240000000800 */
[----:B0-----:R-:W-:-:S04]  /*02c0*/  SHF.R.S32.HI R5, RZ, 0x1f, R4 ;  /* 0x0000001fff057819 */ /* 0x001fc80000011404 */
.L_x_48:
[----:B------:R-:W-:Y:S05]  /*02d0*/  BRX R4 -0x2e0                                                           (*"BRANCH_TARGETS .L_x_49,.L_x_50,.L_x_51"*) ;  /* 0xfffffffc04487949 */ /* 0x000fea000383ffff */
.L_x_50:
[----:B-----5:R-:W-:-:S04]  /*02e0*/  FSETP.GT.AND P0, PT, R2, RZ, PT ;  /* 0x000000ff0200720b */ /* 0x020fc80003f04000 */
[----:B------:R-:W-:-:S04]  /*02f0*/  SEL R2, RZ, 0x1, !P0 ;  /* 0x00000001ff027807 */ /* 0x000fc80004000000 */
[----:B------:R-:W-:-:S05]  /*0300*/  I2FP.F32.S32 R2, R2 ;  /* 0x0000000200027245 */ /* 0x000fca0000201400 */
[----:B------:R-:W-:Y:S01]  /*0310*/  FADD R6, R2, 0.10000000149011611938 ;  /* 0x3dcccccd02067421 */ /* 0x000fe20000000000 */
[----:B------:R-:W-:Y:S06]  /*0320*/  BRA `(.L_x_2) ;  /* 0x0000000000f07947 */ /* 0x000fec0003800000 */
.L_x_49:
[----:B------:R-:W-:Y:S01]  /*0330*/  IMAD.MOV.U32 R6, RZ, RZ, 0x3f800000 ;  /* 0x3f800000ff067424 */ /* 0x000fe200078e00ff */
[----:B------:R-:W-:Y:S06]  /*0340*/  BRA `(.L_x_2) ;  /* 0x0000000000e87947 */ /* 0x000fec0003800000 */
.L_x_51:
[----:B------:R-:W-:-:S13]  /*0350*/  ISETP.NE.AND P0, PT, R7, 0x5, PT ;  /* 0x000000050700780c */ /* 0x000fda0003f05270 */
[----:B------:R-:W-:Y:S05]  /*0360*/  @P0 BRA `(.L_x_2) ;  /* 0x0000000000e00947 */ /* 0x000fea0003800000 */
[----:B-----5:R-:W-:Y:S01]  /*0370*/  FFMA R6, -R2, R2, 1 ;  /* 0x3f80000002067423 */ /* 0x020fe20000000102 */
[----:B------:R-:W-:Y:S06]  /*0380*/  BRA `(.L_x_2) ;  /* 0x0000000000d87947 */ /* 0x000fec0003800000 */
.L_x_0:
[----:B------:R-:W-:-:S13]  /*0390*/  ISETP.GT.AND P0, PT, R7, 0x8, PT ;  /* 0x000000080700780c */ /* 0x000fda0003f04270 */
[----:B------:R-:W-:Y:S05]  /*03a0*/  @P0 BRA `(.L_x_3) ;  /* 0x0000000000640947 */ /* 0x000fea0003800000 */
[----:B0-----:R-:W-:-:S05]  /*03b0*/  IMAD.MOV.U32 R4, RZ, RZ, -0x6 ;  /* 0xfffffffaff047424 */ /* 0x001fca00078e00ff */
[----:B------:R-:W-:-:S05]  /*03c0*/  VIADDMNMX.U32 R4, R7, R4, 0x2, PT ;  /* 0x0000000207047446 */ /* 0x000fca0003800004 */
[----:B------:R-:W-:-:S04]  /*03d0*/  IMAD.SHL.U32 R8, R4, 0x4, RZ ;  /* 0x0000000404087824 */ /* 0x000fc800078e00ff */
[----:B------:R-:W0:Y:S02]  /*03e0*/  LDC R4, c[0x2][R8+0xc] ;  /* 0x0080030008047b82 */ /* 0x000e240000000800 */
[----:B0-----:R-:W-:-:S04]  /*03f0*/  SHF.R.S32.HI R5, RZ, 0x1f, R4 ;  /* 0x0000001fff057819 */ /* 0x001fc80000011404 */
.L_x_52:
[----:B------:R-:W-:Y:S05]  /*0400*/  BRX R4 -0x410                                                           (*"BRANCH_TARGETS .L_x_53,.L_x_54,.L_x_55"*) ;  /* 0xfffffff804fc7949 */ /* 0x000fea000383ffff */
.L_x_54:
[----:B------:R-:W-:Y:S01]  /*0410*/  IMAD.MOV.U32 R6, RZ, RZ, 0x3f800000 ;  /* 0x3f800000ff067424 */ /* 0x000fe200078e00ff */
[----:B-----5:R-:W-:-:S04]  /*0420*/  FSETP.GT.AND P0, PT, R2, RZ, PT ;  /* 0x000000ff0200720b */ /* 0x020fc80003f04000 */
[----:B------:R-:W-:Y:S01]  /*0430*/  FSEL R6, R6, 0.10000000149011611938, P0 ;  /* 0x3dcccccd06067808 */ /* 0x000fe20000000000 */
[----:B------:R-:W-:Y:S08]  /*0440*/  BRA `(.L_x_2) ;  /* 0x0000000000a87947 */ /* 0x000ff00003800000 */
.L_x_53:
[----:B-----5:R-:W-:Y:S01]  /*0450*/  FSETP.GT.AND P0, PT, R2, 1, PT ;  /* 0x3f8000000200780b */ /* 0x020fe20003f04000 */
[----:B------:R-:W-:-:S03]  /*0460*/  IMAD.MOV.U32 R6, RZ, RZ, 0x3c23d70a ;  /* 0x3c23d70aff067424 */ /* 0x000fc600078e00ff */
[----:B------:R-:W-:-:S04]  /*0470*/  FSETP.LT.OR P0, PT, R2, RZ, P0 ;  /* 0x000000ff0200720b */ /* 0x000fc80000701400 */
[----:B------:R-:W-:Y:S01]  /*0480*/  FSEL R6, R6, 0.125, P0 ;  /* 0x3e00000006067808 */ /* 0x000fe20000000000 */
[----:B------:R-:W-:Y:S08]  /*0490*/  BRA `(.L_x_2) ;  /* 0x0000000000947947 */ /* 0x000ff00003800000 */
.L_x_55:
[----:B------:R-:W-:-:S13]  /*04a0*/  ISETP.NE.AND P0, PT, R7, 0x8, PT ;  /* 0x000000080700780c */ /* 0x000fda0003f05270 */
[----:B------:R-:W-:Y:S05]  /*04b0*/  @P0 BRA `(.L_x_2) ;  /* 0x00000000008c0947 */ /* 0x000fea0003800000 */
[C---:B-----5:R-:W-:Y:S01]  /*04c0*/  FSETP.GE.AND P0, PT, R2.reuse, RZ, PT ;  /* 0x000000ff0200720b */ /* 0x060fe20003f06000 */
[C---:B------:R-:W-:Y:S01]  /*04d0*/  FADD R4, R2.reuse, 1 ;  /* 0x3f80000002047421 */ /* 0x040fe20000000000 */
[----:B------:R-:W-:Y:S02]  /*04e0*/  FSETP.GEU.AND P1, PT, R2, RZ, PT ;  /* 0x000000ff0200720b */ /* 0x000fe40003f2e000 */
[----:B------:R-:W-:Y:S02]  /*04f0*/  SEL R2, RZ, 0x1, !P0 ;  /* 0x00000001ff027807 */ /* 0x000fe40004000000 */
[----:B------:R-:W-:Y:S02]  /*0500*/  FSEL R5, R4, RZ, !P1 ;  /* 0x000000ff04057208 */ /* 0x000fe40004800000 */
[----:B------:R-:W-:-:S05]  /*0510*/  I2FP.F32.S32 R2, R2 ;  /* 0x0000000200027245 */ /* 0x000fca0000201400 */
[----:B------:R-:W-:Y:S01]  /*0520*/  FADD R6, R2, R5 ;  /* 0x0000000502067221 */ /* 0x000fe20000000000 */
[----:B------:R-:W-:Y:S06]  /*0530*/  BRA `(.L_x_2) ;  /* 0x00000000006c7947 */ /* 0x000fec0003800000 */
.L_x_3:
[----:B------:R-:W-:-:S13]  /*0540*/  ISETP.GT.AND P0, PT, R7, 0xa, PT ;  /* 0x0000000a0700780c */ /* 0x000fda0003f04270 */
[----:B------:R-:W-:Y:S05]  /*0550*/  @P0 BRA `(.L_x_4) ;  /* 0x0000000000340947 */ /* 0x000fea0003800000 */
[----:B------:R-:W-:-:S13]  /*0560*/  ISETP.NE.AND P0, PT, R7, 0x9, PT ;  /* 0x000000090700780c */ /* 0x000fda0003f05270 */
[----:B------:R-:W-:Y:S05]  /*0570*/  @!P0 BRA `(.L_x_5) ;  /* 0x0000000000148947 */ /* 0x000fea0003800000 */
[----:B------:R-:W-:-:S13]  /*0580*/  ISETP.NE.AND P0, PT, R7, 0xa, PT ;  /* 0x0000000a0700780c */ /* 0x000fda0003f05270 */
[----:B------:R-:W-:Y:S05]  /*0590*/  @P0 BRA `(.L_x_2) ;  /* 0x0000000000540947 */ /* 0x000fea0003800000 */
[----:B0----5:R-:W0:Y:S02]  /*05a0*/  FRND.FLOOR R5, R2 ;  /* 0x0000000200057307 */ /* 0x021e240000205000 */
[----:B0-----:R-:W-:Y:S01]  /*05b0*/  FSET.BF.NEU.AND R6, R5, R2, PT ;  /* 0x000000020506720a */ /* 0x001fe2000380d000 */
[----:B------:R-:W-:Y:S06]  /*05c0*/  BRA `(.L_x_2) ;  /* 0x0000000000487947 */ /* 0x000fec0003800000 */
.L_x_5:
[----:B-----5:R-:W-:-:S04]  /*05d0*/  FADD R6, R2, 1 ;  /* 0x3f80000002067421 */ /* 0x020fc80000000000 */
[----:B------:R-:W-:-:S04]  /*05e0*/  FMUL R6, R6, 0.5 ;  /* 0x3f00000006067820 */ /* 0x000fc80000400000 */
[----:B------:R-:W-:-:S04]  /*05f0*/  FADD R2, -R6, 1 ;  /* 0x3f80000006027421 */ /* 0x000fc80000000100 */
[----:B0-----:R-:W-:-:S04]  /*0600*/  FADD R5, R2, R2 ;  /* 0x0000000202057221 */ /* 0x001fc80000000000 */
[----:B------:R-:W-:Y:S01]  /*0610*/  FMUL R6, R6, R5 ;  /* 0x0000000506067220 */ /* 0x000fe20000400000 */
[----:B------:R-:W-:Y:S06]  /*0620*/  BRA `(.L_x_2) ;  /* 0x0000000000307947 */ /* 0x000fec0003800000 */
.L_x_4:
[----:B------:R-:W-:-:S13]  /*0630*/  ISETP.NE.AND P0, PT, R7, 0xb, PT ;  /* 0x0000000b0700780c */ /* 0x000fda0003f05270 */
[----:B------:R-:W-:Y:S05]  /*0640*/  @!P0 BRA `(.L_x_6) ;  /* 0x00000000001c8947 */ /* 0x000fea0003800000 */
[----:B------:R-:W-:-:S13]  /*0650*/  ISETP.NE.AND P0, PT, R7, 0xc, PT ;  /* 0x0000000c0700780c */ /* 0x000fda0003f05270 */
[----:B------:R-:W-:Y:S05]  /*0660*/  @P0 BRA `(.L_x_2) ;  /* 0x0000000000200947 */ /* 0x000fea0003800000 */
[----:B-----5:R-:W-:Y:S01]  /*0670*/  FSETP.GEU.AND P0, PT, R2, 1, PT ;  /* 0x3f8000000200780b */ /* 0x020fe20003f0e000 */
[----:B------:R-:W-:-:S03]  /*0680*/  IMAD.MOV.U32 R6, RZ, RZ, 0x3f800000 ;  /* 0x3f800000ff067424 */ /* 0x000fc600078e00ff */
[----:B------:R-:W-:-:S04]  /*0690*/  FSETP.GT.AND P0, PT, R2, RZ, !P0 ;  /* 0x000000ff0200720b */ /* 0x000fc80004704000 */
[----:B------:R-:W-:Y:S01]  /*06a0*/  FSEL R6, R6, 0.0010000000474974513054, P0 ;  /* 0x3a83126f06067808 */ /* 0x000fe20000000000 */
[----:B------:R-:W-:Y:S08]  /*06b0*/  BRA `(.L_x_2) ;  /* 0x00000000000c7947 */ /* 0x000ff00003800000 */
.L_x_6:
[----:B-----5:R-:W-:-:S04]  /*06c0*/  FSETP.GEU.AND P0, PT, R2, 1, PT ;  /* 0x3f8000000200780b */ /* 0x020fc80003f0e000 */
[----:B------:R-:W-:-:S04]  /*06d0*/  FSETP.GT.AND P0, PT, R2, -1, !P0 ;  /* 0xbf8000000200780b */ /* 0x000fc80004704000 */
[----:B------:R-:W-:-:S09]  /*06e0*/  FSEL R6, RZ, 1, !P0 ;  /* 0x3f800000ff067808 */ /* 0x000fd20004000000 */
.L_x_2:
[----:B------:R-:W1:Y:S02]  /*06f0*/  LDCU.64 UR6, c[0x0][0x390] ;  /* 0x00007200ff0677ac */ /* 0x000e640008000a00 */
[----:B-1---5:R-:W-:-:S04]  /*0700*/  LEA R2, P0, R0, UR6, 0x2 ;  /* 0x0000000600027c11 */ /* 0x022fc8000f8010ff */
[----:B------:R-:W-:-:S05]  /*0710*/  LEA.HI.X R3, R0, UR7, R3, 0x2, P0 ;  /* 0x0000000700037c11 */ /* 0x000fca00080f1403 */
[----:B0-----:R-:W2:Y:S02]  /*0720*/  LDG.E R5, desc[UR4][R2.64] ;  /* 0x0000000402057981 */ /* 0x001ea4000c1e1900 */
[----:B--2---:R-:W-:-:S05]  /*0730*/  FMUL R5, R5, R6 ;  /* 0x0000000605057220 */ /* 0x004fca0000400000 */
[----:B------:R-:W-:Y:S01]  /*0740*/  STG.E desc[UR4][R2.64], R5 ;  /* 0x0000000502007986 */ /* 0x000fe2000c101904 */
[----:B------:R-:W-:Y:S05]  /*0750*/  EXIT ;  /* 0x000000000000794d */ /* 0x000fea0003800000 */
.L_x_7:
[----:B------:R-:W-:-:S00]  /*0760*/  BRA `(.L_x_7) ;  /* 0xfffffffc00fc7947 */ /* 0x000fc0000383ffff */
[----:B------:R-:W-:-:S00]  /*0770*/  NOP ;  /* 0x0000000000007918 */ /* 0x000fc00000000000 */
        /* <DEDUP_REMOVED lines=8> */
.L_x_66:


//--------------------- .text._Z21activate_array_kernelPfi10ACTIVATION --------------------------
	.section	.text._Z21activate_array_kernelPfi10ACTIVATION,"ax",@progbits
	.align	128
        .global         _Z21activate_array_kernelPfi10ACTIVATION
        .type           _Z21activate_array_kernelPfi10ACTIVATION,@function
        .size           _Z21activate_array_kernelPfi10ACTIVATION,(.L_x_65 - _Z21activate_array_kernelPfi10ACTIVATION)
        .other          _Z21activate_array_kernelPfi10ACTIVATION,@"STO_CUDA_ENTRY STV_DEFAULT"
_Z21activate_array_kernelPfi10ACTIVATION:
.text._Z21activate_array_kernelPfi10ACTIVATION:
        /* <DEDUP_REMOVED lines=11> */
[----:B------:R-:W0:Y:S01]  /*00b0*/  LDC.64 R4, c[0x0][0x380] ;  /* 0x0000e000ff047b82 */ /* 0x000e220000000a00 */
[----:B------:R-:W1:Y:S07]  /*00c0*/  LDCU.64 UR4, c[0x0][0x358] ;  /* 0x00006b00ff0477ac */ /* 0x000e6e0008000a00 */
[----:B------:R-:W2:Y:S01]  /*00d0*/  LDC R8, c[0x0][0x38c] ;  /* 0x0000e300ff087b82 */ /* 0x000ea20000000800 */
[----:B0-----:R-:W-:-:S05]  /*00e0*/  IMAD.WIDE R4, R3, 0x4, R4 ;  /* 0x0000000403047825 */ /* 0x001fca00078e0204 */
[----:B-1----:R0:W5:Y:S01]  /*00f0*/  LDG.E R6, desc[UR4][R4.64] ;  /* 0x0000000404067981 */ /* 0x002162000c1e1900 */
[----:B------:R-:W-:Y:S01]  /*0100*/  IMAD.MOV.U32 R7, RZ, RZ, 0x40000000 ;  /* 0x40000000ff077424 */ /* 0x000fe200078e00ff */
[----:B--2---:R-:W-:-:S13]  /*0110*/  ISETP.GT.AND P0, PT, R8, 0x5, PT ;  /* 0x000000050800780c */ /* 0x004fda0003f04270 */
[----:B0-----:R-:W-:Y:S05]  /*0120*/  @P0 BRA `(.L_x_8) ;  /* 0x0000000400640947 */ /* 0x001fea0003800000 */
[----:B------:R-:W-:-:S13]  /*0130*/  ISETP.GT.AND P0, PT, R8, 0x2, PT ;  /* 0x000000020800780c */ /* 0x000fda0003f04270 */
[----:B------:R-:W-:Y:S05]  /*0140*/  @P0 BRA `(.L_x_9) ;  /* 0x0000000000b40947 */ /* 0x000fea0003800000 */
[----:B------:R-:W-:-:S05]  /*0150*/  VIMNMX.U32 R0, PT, PT, R8, 0x2, PT ;  /* 0x0000000208007848 */ /* 0x000fca0003fe0000 */
[----:B------:R-:W-:-:S04]  /*0160*/  IMAD.SHL.U32 R0, R0, 0x4, RZ ;  /* 0x0000000400007824 */ /* 0x000fc800078e00ff */
[----:B------:R-:W0:Y:S02]  /*0170*/  LDC R2, c[0x2][R0] ;  /* 0x0080000000027b82 */ /* 0x000e240000000800 */
[----:B0-----:R-:W-:-:S04]  /*0180*/  SHF.R.S32.HI R3, RZ, 0x1f, R2 ;  /* 0x0000001fff037819 */ /* 0x001fc80000011402 */
.L_x_56:
[----:B------:R-:W-:Y:S05]  /*0190*/  BRX R2 -0x1a0                                                           (*"BRANCH_TARGETS .L_x_57,.L_x_58,.L_x_59"*) ;  /* 0xfffffffc02987949 */ /* 0x000fea000383ffff */
.L_x_58:
[----:B-----5:R-:W-:Y:S01]  /*01a0*/  FMNMX R3, RZ, R6, !PT ;  /* 0x00000006ff037209 */ /* 0x020fe20007800000 */
[----:B------:R-:W-:Y:S06]  /*01b0*/  BRA `(.L_x_10) ;  /* 0x0000000c00207947 */ /* 0x000fec0003800000 */
.L_x_57:
[----:B-----5:R-:W-:Y:S01]  /*01c0*/  FMUL R0, R6, -1.4426950216293334961 ;  /* 0xbfb8aa3b06007820 */ /* 0x020fe20000400000 */
[----:B------:R-:W-:Y:S03]  /*01d0*/  BSSY.RECONVERGENT B0, `(.L_x_11) ;  /* 0x0000018000007945 */ /* 0x000fe60003800200 */
[----:B------:R-:W0:Y:S02]  /*01e0*/  FRND.TRUNC R3, R0 ;  /* 0x0000000000037307 */ /* 0x000e24000020d000 */
[----:B0-----:R-:W-:Y:S01]  /*01f0*/  FADD R7, RZ, R3 ;  /* 0x00000003ff077221 */ /* 0x001fe20000000000 */
[----:B------:R-:W-:-:S04]  /*0200*/  FFMA R2, R3, -0.693145751953125, -R6 ;  /* 0xbf31720003027823 */ /* 0x000fc80000000806 */
[----:B------:R-:W-:Y:S01]  /*0210*/  FSETP.GEU.AND P0, PT, R7, -126, PT ;  /* 0xc2fc00000700780b */ /* 0x000fe20003f0e000 */
[----:B------:R-:W-:-:S04]  /*0220*/  FFMA R2, R3, -1.428606765330187045e-06, R2 ;  /* 0xb5bfbe8e03027823 */ /* 0x000fc80000000002 */
[----:B------:R-:W-:-:S06]  /*0230*/  FMUL R2, R2, 1.4426950216293334961 ;  /* 0x3fb8aa3b02027820 */ /* 0x000fcc0000400000 */
[----:B------:R-:W-:Y:S02]  /*0240*/  MUFU.EX2 R2, R2 ;  /* 0x0000000200027308 */ /* 0x000fe40000000800 */
[----:B------:R-:W-:-:S06]  /*0250*/  @!P0 FMUL R7, R7, 0.5 ;  /* 0x3f00000007078820 */ /* 0x000fcc0000400000 */
[----:B------:R-:W0:Y:S02]  /*0260*/  MUFU.EX2 R3, R7 ;  /* 0x0000000700037308 */ /* 0x000e240000000800 */
[----:B0-----:R-:W-:-:S04]  /*0270*/  @!P0 FMUL R3, R3, R3 ;  /* 0x0000000303038220 */ /* 0x001fc80000400000 */
[----:B------:R-:W-:-:S04]  /*0280*/  FFMA R0, R2, R3, 1 ;  /* 0x3f80000002007423 */ /* 0x000fc80000000003 */
[----:B------:R-:W-:-:S05]  /*0290*/  VIADD R3, R0, 0x1800000 ;  /* 0x0180000000037836 */ /* 0x000fca0000000000 */
[----:B------:R-:W-:-:S04]  /*02a0*/  LOP3.LUT R3, R3, 0x7f800000, RZ, 0xc0, !PT ;  /* 0x7f80000003037812 */ /* 0x000fc800078ec0ff */
[----:B------:R-:W-:-:S13]  /*02b0*/  ISETP.GT.U32.AND P0, PT, R3, 0x1ffffff, PT ;  /* 0x01ffffff0300780c */ /* 0x000fda0003f04070 */
[----:B------:R-:W-:Y:S05]  /*02c0*/  @P0 BRA `(.L_x_12) ;  /* 0x0000000000100947 */ /* 0x000fea0003800000 */
[----:B------:R-:W-:-:S07]  /*02d0*/  MOV R8, 0x2f0 ;  /* 0x000002f000087802 */ /* 0x000fce0000000f00 */
[----:B------:R-:W-:Y:S05]  /*02e0*/  CALL.REL.NOINC `($__internal_0_$__cuda_sm20_rcp_rn_f32_slowpath) ;  /* 0x0000000800dc7944 */ /* 0x000fea0003c00000 */
[----:B------:R-:W-:Y:S01]  /*02f0*/  IMAD.MOV.U32 R2, RZ, RZ, R3 ;  /* 0x000000ffff027224 */ /* 0x000fe200078e0003 */
[----:B------:R-:W-:Y:S06]  /*0300*/  BRA `(.L_x_13) ;  /* 0x0000000000107947 */ /* 0x000fec0003800000 */
.L_x_12:
[----:B------:R-:W0:Y:S02]  /*0310*/  MUFU.RCP R3, R0 ;  /* 0x0000000000037308 */ /* 0x000e240000001000 */
[----:B0-----:R-:W-:-:S04]  /*0320*/  FFMA R2, R0, R3, -1 ;  /* 0xbf80000000027423 */ /* 0x001fc80000000003 */
[----:B------:R-:W-:-:S04]  /*0330*/  FADD.FTZ R2, -R2, -RZ ;  /* 0x800000ff02027221 */ /* 0x000fc80000010100 */
[----:B------:R-:W-:-:S07]  /*0340*/  FFMA R2, R3, R2, R3 ;  /* 0x0000000203027223 */ /* 0x000fce0000000003 */
.L_x_13:
[----:B------:R-:W-:Y:S05]  /*0350*/  BSYNC.RECONVERGENT B0 ;  /* 0x0000000000007941 */ /* 0x000fea0003800200 */
.L_x_11:
[C---:B------:R-:W-:Y:S02]  /*0360*/  FSETP.GT.AND P0, PT, R6.reuse, 105, PT ;  /* 0x42d200000600780b */ /* 0x040fe40003f04000 */
[----:B------:R-:W-:Y:S02]  /*0370*/  FSETP.GEU.AND P1, PT, R6, -105, PT ;  /* 0xc2d200000600780b */ /* 0x000fe40003f2e000 */
[----:B------:R-:W-:-:S04]  /*0380*/  FSEL R2, R2, 1, !P0 ;  /* 0x3f80000002027808 */ /* 0x000fc80004000000 */
[----:B------:R-:W-:Y:S01]  /*0390*/  FSEL R3, R2, RZ, P1 ;  /* 0x000000ff02037208 */ /* 0x000fe20000800000 */
[----:B------:R-:W-:Y:S06]  /*03a0*/  BRA `(.L_x_10) ;  /* 0x0000000800a47947 */ /* 0x000fec0003800000 */
.L_x_59:
[----:B------:R-:W-:Y:S01]  /*03b0*/  ISETP.NE.AND P0, PT, R8, 0x2, PT ;  /* 0x000000020800780c */ /* 0x000fe20003f05270 */
[----:B------:R-:W-:-:S12]  /*03c0*/  IMAD.MOV.U32 R3, RZ, RZ, RZ ;  /* 0x000000ffff037224 */ /* 0x000fd800078e00ff */
[----:B------:R-:W-:Y:S05]  /*03d0*/  @P0 BRA `(.L_x_10) ;  /* 0x0000000800980947 */ /* 0x000fea0003800000 */
[C---:B-----5:R-:W-:Y:S01]  /*03e0*/  FMUL R3, R6.reuse, 0.0099999997764825820923 ;  /* 0x3c23d70a06037820 */ /* 0x060fe20000400000 */
[----:B------:R-:W-:-:S04]  /*03f0*/  FSETP.GT.AND P0, PT, R6, RZ, PT ;  /* 0x000000ff0600720b */ /* 0x000fc80003f04000 */
[----:B------:R-:W-:Y:S01]  /*0400*/  FSEL R3, R6, R3, P0 ;  /* 0x0000000306037208 */ /* 0x000fe20000000000 */
[----:B------:R-:W-:Y:S08]  /*0410*/  BRA `(.L_x_10) ;  /* 0x0000000800887947 */ /* 0x000ff00003800000 */
.L_x_9:
[----:B------:R-:W-:Y:S01]  /*0420*/  ISETP.NE.AND P0, PT, R8, 0x3, PT ;  /* 0x000000030800780c */ /* 0x000fe20003f05270 */
[----:B-----5:R-:W-:-:S12]  /*0430*/  IMAD.MOV.U32 R3, RZ, RZ, R6 ;  /* 0x000000ffff037224 */ /* 0x020fd800078e0006 */
[----:B------:R-:W-:Y:S05]  /*0440*/  @!P0 BRA `(.L_x_10) ;  /* 0x00000008007c8947 */ /* 0x000fea0003800000 */
[----:B------:R-:W-:-:S13]  /*0450*/  ISETP.NE.AND P0, PT, R8, 0x4, PT ;  /* 0x000000040800780c */ /* 0x000fda0003f05270 */
[----:B------:R-:W-:Y:S05]  /*0460*/  @!P0 BRA `(.L_x_14) ;  /* 0x0000000000888947 */ /* 0x000fea0003800000 */
[----:B------:R-:W-:Y:S01]  /*0470*/  ISETP.NE.AND P0, PT, R8, 0x5, PT ;  /* 0x000000050800780c */ /* 0x000fe20003f05270 */
[----:B------:R-:W-:-:S12]  /*0480*/  IMAD.MOV.U32 R3, RZ, RZ, RZ ;  /* 0x000000ffff037224 */ /* 0x000fd800078e00ff */
[----:B------:R-:W-:Y:S05]  /*0490*/  @P0 BRA `(.L_x_10) ;  /* 0x0000000800680947 */ /* 0x000fea0003800000 */
[----:B------:R-:W-:Y:S01]  /*04a0*/  FMUL R6, R6, -2 ;  /* 0xc000000006067820 */ /* 0x000fe20000400000 */
[----:B------:R-:W-:Y:S03]  /*04b0*/  BSSY.RECONVERGENT B0, `(.L_x_15) ;  /* 0x0000019000007945 */ /* 0x000fe60003800200 */
[C---:B------:R-:W-:Y:S01]  /*04c0*/  FMUL R0, R6.reuse, 1.4426950216293334961 ;  /* 0x3fb8aa3b06007820 */ /* 0x040fe20000400000 */
[C---:B------:R-:W-:Y:S02]  /*04d0*/  FSETP.GEU.AND P2, PT, R6.reuse, -105, PT ;  /* 0xc2d200000600780b */ /* 0x040fe40003f4e000 */
[----:B------:R-:W-:Y:S01]  /*04e0*/  FSETP.GT.AND P3, PT, R6, 105, PT ;  /* 0x42d200000600780b */ /* 0x000fe20003f64000 */
[----:B------:R-:W0:Y:S02]  /*04f0*/  FRND.TRUNC R3, R0 ;  /* 0x0000000000037307 */ /* 0x000e24000020d000 */
[----:B0-----:R-:W-:Y:S01]  /*0500*/  FADD R8, RZ, R3 ;  /* 0x00000003ff087221 */ /* 0x001fe20000000000 */
[----:B------:R-:W-:-:S04]  /*0510*/  FFMA R2, R3, -0.693145751953125, R6 ;  /* 0xbf31720003027823 */ /* 0x000fc80000000006 */
        /* <DEDUP_REMOVED lines=8> */
[----:B------:R-:W0:Y:S08]  /*05a0*/  MUFU.RCP R0, R3 ;  /* 0x0000000300007308 */ /* 0x000e300000001000 */
[----:B------:R-:W1:Y:S01]  /*05b0*/  FCHK P0, R7, R3 ;  /* 0x0000000307007302 */ /* 0x000e620000000000 */
[----:B0-----:R-:W-:-:S04]  /*05c0*/  FFMA R9, -R3, R0, 1 ;  /* 0x3f80000003097423 */ /* 0x001fc80000000100 */
[----:B------:R-:W-:-:S04]  /*05d0*/  FFMA R0, R0, R9, R0 ;  /* 0x0000000900007223 */ /* 0x000fc80000000000 */
[----:B------:R-:W-:-:S04]  /*05e0*/  FFMA R9, R0, 2, RZ ;  /* 0x4000000000097823 */ /* 0x000fc800000000ff */
[----:B------:R-:W-:-:S04]  /*05f0*/  FFMA R6, -R3, R9, 2 ;  /* 0x4000000003067423 */ /* 0x000fc80000000109 */
[----:B------:R-:W-:Y:S01]  /*0600*/  FFMA R0, R0, R6, R9 ;  /* 0x0000000600007223 */ /* 0x000fe20000000009 */
[----:B-1----:R-:W-:Y:S06]  /*0610*/  @!P0 BRA `(.L_x_16) ;  /* 0x0000000000088947 */ /* 0x002fec0003800000 */
[----:B------:R-:W-:-:S07]  /*0620*/  MOV R2, 0x640 ;  /* 0x0000064000027802 */ /* 0x000fce0000000f00 */
[----:B------:R-:W-:Y:S05]  /*0630*/  CALL.REL.NOINC `($__internal_1_$__cuda_sm3x_div_rn_noftz_f32_slowpath) ;  /* 0x0000000800d87944 */ /* 0x000fea0003c00000 */
.L_x_16:
[----:B------:R-:W-:Y:S05]  /*0640*/  BSYNC.RECONVERGENT B0 ;  /* 0x0000000000007941 */ /* 0x000fea0003800200 */
.L_x_15:
[----:B------:R-:W-:-:S05]  /*0650*/  FADD R0, R0, -1 ;  /* 0xbf80000000007421 */ /* 0x000fca0000000000 */
[----:B------:R-:W-:-:S04]  /*0660*/  FSEL R0, R0, 1, P2 ;  /* 0x3f80000000007808 */ /* 0x000fc80001000000 */
[----:B------:R-:W-:Y:S01]  /*0670*/  FSEL R3, R0, -1, !P3 ;  /* 0xbf80000000037808 */ /* 0x000fe20005800000 */
[----:B------:R-:W-:Y:S06]  /*0680*/  BRA `(.L_x_10) ;  /* 0x0000000400ec7947 */ /* 0x000fec0003800000 */
.L_x_14:
[----:B------:R-:W-:-:S05]  /*0690*/  FMNMX R3, RZ, R6, !PT ;  /* 0x00000006ff037209 */ /* 0x000fca0007800000 */
[----:B------:R-:W-:Y:S01]  /*06a0*/  FFMA R3, R6, 0.10000000149011611938, R3 ;  /* 0x3dcccccd06037823 */ /* 0x000fe20000000003 */
[----:B------:R-:W-:Y:S06]  /*06b0*/  BRA `(.L_x_10) ;  /* 0x0000000400e07947 */ /* 0x000fec0003800000 */
.L_x_8:
[----:B------:R-:W-:-:S13]  /*06c0*/  ISETP.GT.AND P0, PT, R8, 0x8, PT ;  /* 0x000000080800780c */ /* 0x000fda0003f04270 */
[----:B------:R-:W-:Y:S05]  /*06d0*/  @P0 BRA `(.L_x_17) ;  /* 0x0000000000c40947 */ /* 0x000fea0003800000 */
[----:B------:R-:W-:-:S05]  /*06e0*/  IMAD.MOV.U32 R3, RZ, RZ, -0x6 ;  /* 0xfffffffaff037424 */ /* 0x000fca00078e00ff */
[----:B------:R-:W-:-:S05]  /*06f0*/  VIADDMNMX.U32 R0, R8, R3, 0x2, PT ;  /* 0x0000000208007446 */ /* 0x000fca0003800003 */
[----:B------:R-:W-:-:S04]  /*0700*/  IMAD.SHL.U32 R0, R0, 0x4, RZ ;  /* 0x0000000400007824 */ /* 0x000fc800078e00ff */
[----:B------:R-:W0:Y:S02]  /*0710*/  LDC R2, c[0x2][R0+0xc] ;  /* 0x0080030000027b82 */ /* 0x000e240000000800 */
[----:B0-----:R-:W-:-:S04]  /*0720*/  SHF.R.S32.HI R3, RZ, 0x1f, R2 ;  /* 0x0000001fff037819 */ /* 0x001fc80000011402 */
.L_x_60:
[----:B------:R-:W-:Y:S05]  /*0730*/  BRX R2 -0x740                                                           (*"BRANCH_TARGETS .L_x_61,.L_x_62,.L_x_63"*) ;  /* 0xfffffff802307949 */ /* 0x000fea000383ffff */
.L_x_62:
[C---:B-----5:R-:W-:Y:S01]  /*0740*/  FMUL R3, R6.reuse, 0.10000000149011611938 ;  /* 0x3dcccccd06037820 */ /* 0x060fe20000400000 */
[----:B------:R-:W-:-:S04]  /*0750*/  FSETP.GT.AND P0, PT, R6, RZ, PT ;  /* 0x000000ff0600720b */ /* 0x000fc80003f04000 */
[----:B------:R-:W-:Y:S01]  /*0760*/  FSEL R3, R6, R3, P0 ;  /* 0x0000000306037208 */ /* 0x000fe20000000000 */
[----:B------:R-:W-:Y:S08]  /*0770*/  BRA `(.L_x_10) ;  /* 0x0000000400b07947 */ /* 0x000ff00003800000 */
.L_x_61:
[----:B-----5:R-:W-:Y:S01]  /*0780*/  FSETP.GEU.AND P0, PT, R6, -4, PT ;  /* 0xc08000000600780b */ /* 0x020fe20003f0e000 */
[----:B------:R-:W-:-:S12]  /*0790*/  BSSY.RECONVERGENT B0, `(.L_x_18) ;  /* 0x000000b000007945 */ /* 0x000fd80003800200 */
[----:B------:R-:W-:Y:S05]  /*07a0*/  @!P0 BRA `(.L_x_19) ;  /* 0x00000000001c8947 */ /* 0x000fea0003800000 */
[----:B------:R-:W-:-:S13]  /*07b0*/  FSETP.GT.AND P0, PT, R6, 4, PT ;  /* 0x408000000600780b */ /* 0x000fda0003f04000 */
[----:B------:R-:W-:Y:S02]  /*07c0*/  @!P0 IMAD.MOV.U32 R3, RZ, RZ, 0x3e000000 ;  /* 0x3e000000ff038424 */ /* 0x000fe400078e00ff */
[C---:B------:R-:W-:Y:S01]  /*07d0*/  @P0 FADD R0, R6.reuse, -4 ;  /* 0xc080000006000421 */ /* 0x040fe20000000000 */
[----:B------:R-:W-:Y:S02]  /*07e0*/  @P0 IMAD.MOV.U32 R7, RZ, RZ, 0x3c23d70a ;  /* 0x3c23d70aff070424 */ /* 0x000fe400078e00ff */
[----:B------:R-:W-:Y:S02]  /*07f0*/  @!P0 FFMA R3, R6, R3, 0.5 ;  /* 0x3f00000006038423 */ /* 0x000fe40000000003 */
[----:B------:R-:W-:Y:S01]  /*0800*/  @P0 FFMA R3, R0, R7, 1 ;  /* 0x3f80000000030423 */ /* 0x000fe20000000007 */
[----:B------:R-:W-:Y:S06]  /*0810*/  BRA `(.L_x_20) ;  /* 0x0000000000087947 */ /* 0x000fec0003800000 */
.L_x_19:
[----:B------:R-:W-:-:S04]  /*0820*/  FADD R3, R6, 4 ;  /* 0x4080000006037421 */ /* 0x000fc80000000000 */
[----:B------:R-:W-:-:S07]  /*0830*/  FMUL R3, R3, 0.0099999997764825820923 ;  /* 0x3c23d70a03037820 */ /* 0x000fce0000400000 */
.L_x_20:
[----:B------:R-:W-:Y:S05]  /*0840*/  BSYNC.RECONVERGENT B0 ;  /* 0x0000000000007941 */ /* 0x000fea0003800200 */
.L_x_18:
[----:B------:R-:W-:Y:S05]  /*0850*/  BRA `(.L_x_10) ;  /* 0x0000000400787947 */ /* 0x000fea0003800000 */
.L_x_63:
[----:B------:R-:W-:Y:S01]  /*0860*/  ISETP.NE.AND P0, PT, R8, 0x8, PT ;  /* 0x000000080800780c */ /* 0x000fe20003f05270 */
[----:B------:R-:W-:-:S12]  /*0870*/  IMAD.MOV.U32 R3, RZ, RZ, RZ ;  /* 0x000000ffff037224 */ /* 0x000fd800078e00ff */
[----:B------:R-:W-:Y:S05]  /*0880*/  @P0 BRA `(.L_x_10) ;  /* 0x00000004006c0947 */ /* 0x000fea0003800000 */
[C---:B-----5:R-:W-:Y:S01]  /*0890*/  FMUL R0, R6.reuse, 1.4426950216293334961 ;  /* 0x3fb8aa3b06007820 */ /* 0x060fe20000400000 */
[C---:B------:R-:W-:Y:S02]  /*08a0*/  FSETP.GT.AND P2, PT, R6.reuse, 105, PT ;  /* 0x42d200000600780b */ /* 0x040fe40003f44000 */
[----:B------:R-:W-:Y:S01]  /*08b0*/  FSETP.GEU.AND P1, PT, R6, RZ, PT ;  /* 0x000000ff0600720b */ /* 0x000fe20003f2e000 */
        /* <DEDUP_REMOVED lines=9> */
[----:B0-----:R-:W-:Y:S01]  /*0950*/  @!P0 FMUL R3, R3, R3 ;  /* 0x0000000303038220 */ /* 0x001fe20000400000 */
[----:B------:R-:W-:-:S03]  /*0960*/  FSETP.GEU.AND P0, PT, R6, -105, PT ;  /* 0xc2d200000600780b */ /* 0x000fc60003f0e000 */
[----:B------:R-:W-:-:S05]  /*0970*/  FFMA R3, R2, R3, -1 ;  /* 0xbf80000002037423 */ /* 0x000fca0000000003 */
[----:B------:R-:W-:Y:S02]  /*0980*/  FSEL R3, R3, -1, P0 ;  /* 0xbf80000003037808 */ /* 0x000fe40000000000 */
[C---:B------:R-:W-:Y:S02]  /*0990*/  FSETP.GE.AND P0, PT, R6.reuse, RZ, PT ;  /* 0x000000ff0600720b */ /* 0x040fe40003f06000 */
[----:B------:R-:W-:Y:S02]  /*09a0*/  FSEL R0, R3, +INF , !P2 ;  /* 0x7f80000003007808 */ /* 0x000fe40005000000 */
[----:B------:R-:W-:Y:S02]  /*09b0*/  FSEL R3, R6, RZ, P0 ;  /* 0x000000ff06037208 */ /* 0x000fe40000000000 */
[----:B------:R-:W-:-:S05]  /*09c0*/  FSEL R0, R0, RZ, !P1 ;  /* 0x000000ff00007208 */ /* 0x000fca0004800000 */
[----:B------:R-:W-:Y:S01]  /*09d0*/  FADD R3, R3, R0 ;  /* 0x0000000003037221 */ /* 0x000fe20000000000 */
[----:B------:R-:W-:Y:S06]  /*09e0*/  BRA `(.L_x_10) ;  /* 0x0000000400147947 */ /* 0x000fec0003800000 */
.L_x_17:
[----:B------:R-:W-:Y:S01]  /*09f0*/  ISETP.GT.AND P0, PT, R8, 0xa, PT ;  /* 0x0000000a0800780c */ /* 0x000fe20003f04270 */
[----:B------:R-:W-:-:S12]  /*0a00*/  BSSY.RECONVERGENT B0, `(.L_x_10) ;  /* 0x0000043000007945 */ /* 0x000fd80003800200 */
[----:B------:R-:W-:Y:S05]  /*0a10*/  @P0 BRA `(.L_x_21) ;  /* 0x0000000000b80947 */ /* 0x000fea0003800000 */
[----:B------:R-:W-:-:S13]  /*0a20*/  ISETP.NE.AND P0, PT, R8, 0x9, PT ;  /* 0x000000090800780c */ /* 0x000fda0003f05270 */
[----:B------:R-:W-:Y:S05]  /*0a30*/  @!P0 BRA `(.L_x_22) ;  /* 0x0000000000348947 */ /* 0x000fea0003800000 */
[----:B------:R-:W-:Y:S01]  /*0a40*/  ISETP.NE.AND P0, PT, R8, 0xa, PT ;  /* 0x0000000a0800780c */ /* 0x000fe20003f05270 */
[----:B------:R-:W-:-:S12]  /*0a50*/  IMAD.MOV.U32 R3, RZ, RZ, RZ ;  /* 0x000000ffff037224 */ /* 0x000fd800078e00ff */
[----:B------:R-:W-:Y:S05]  /*0a60*/  @P0 BRA `(.L_x_23) ;  /* 0x0000000000f00947 */ /* 0x000fea0003800000 */
[----:B-----5:R-:W0:Y:S01]  /*0a70*/  F2I.FLOOR.NTZ R0, R6 ;  /* 0x0000000600007305 */ /* 0x020e220000207100 */
[----:B------:R-:W-:-:S07]  /*0a80*/  FMUL R7, R6, 0.5 ;  /* 0x3f00000006077820 */ /* 0x000fce0000400000 */
[----:B------:R1:W2:Y:S01]  /*0a90*/  FRND.FLOOR R3, R7 ;  /* 0x0000000700037307 */ /* 0x0002a20000205000 */
[----:B0-----:R-:W-:-:S04]  /*0aa0*/  LOP3.LUT R2, R0, 0x1, RZ, 0xc0, !PT ;  /* 0x0000000100027812 */ /* 0x001fc800078ec0ff */
[----:B------:R-:W-:-:S13]  /*0ab0*/  ISETP.NE.U32.AND P0, PT, R2, 0x1, PT ;  /* 0x000000010200780c */ /* 0x000fda0003f05070 */
[----:B-12---:R-:W-:Y:S05]  /*0ac0*/  @P0 BRA `(.L_x_23) ;  /* 0x0000000000d80947 */ /* 0x006fea0003800000 */
[----:B------:R-:W-:-:S05]  /*0ad0*/  I2FP.F32.S32 R7, R0 ;  /* 0x0000000000077245 */ /* 0x000fca0000201400 */
[----:B------:R-:W-:-:S04]  /*0ae0*/  FADD R6, R6, -R7 ;  /* 0x8000000706067221 */ /* 0x000fc80000000000 */
[----:B------:R-:W-:Y:S01]  /*0af0*/  FADD R3, R3, R6 ;  /* 0x0000000603037221 */ /* 0x000fe20000000000 */
[----:B------:R-:W-:Y:S06]  /*0b00*/  BRA `(.L_x_23) ;  /* 0x0000000000c87947 */ /* 0x000fec0003800000 */
.L_x_22:
        /* <DEDUP_REMOVED lines=18> */
[----:B------:R-:W-:-:S04]  /*0c30*/  FFMA R2, R3, -R10, 2 ;  /* 0x4000000003027423 */ /* 0x000fc8000000080a */
[----:B------:R-:W-:Y:S01]  /*0c40*/  FFMA R0, R0, R2, R3 ;  /* 0x0000000200007223 */ /* 0x000fe20000000003 */
[----:B-1----:R-:W-:Y:S06]  /*0c50*/  @!P0 BRA `(.L_x_25) ;  /* 0x00000000000c8947 */ /* 0x002fec0003800000 */
[----:B------:R-:W-:Y:S01]  /*0c60*/  IMAD.MOV.U32 R3, RZ, RZ, R10 ;  /* 0x000000ffff037224 */ /* 0x000fe200078e000a */
[----:B------:R-:W-:-:S07]  /*0c70*/  MOV R2, 0xc90 ;  /* 0x00000c9000027802 */ /* 0x000fce0000000f00 */
[----:B------:R-:W-:Y:S05]  /*0c80*/  CALL.REL.NOINC `($__internal_1_$__cuda_sm3x_div_rn_noftz_f32_slowpath) ;  /* 0x0000000400447944 */ /* 0x000fea0003c00000 */
.L_x_25:
[----:B------:R-:W-:Y:S05]  /*0c90*/  BSYNC.RECONVERGENT B1 ;  /* 0x0000000000017941 */ /* 0x000fea0003800200 */
.L_x_24:
[----:B------:R-:W-:Y:S01]  /*0ca0*/  FADD R0, R0, -1 ;  /* 0xbf80000000007421 */ /* 0x000fe20000000000 */
[C---:B------:R-:W-:Y:S02]  /*0cb0*/  FSETP.GT.AND P0, PT, R6.reuse, 105, PT ;  /* 0x42d200000600780b */ /* 0x040fe40003f04000 */
[----:B------:R-:W-:Y:S02]  /*0cc0*/  FSETP.GEU.AND P1, PT, R6, -105, PT ;  /* 0xc2d200000600780b */ /* 0x000fe40003f2e000 */
[----:B------:R-:W-:-:S04]  /*0cd0*/  FSEL R0, R0, 1, !P0 ;  /* 0x3f80000000007808 */ /* 0x000fc80004000000 */
[----:B------:R-:W-:Y:S01]  /*0ce0*/  FSEL R3, R0, -1, P1 ;  /* 0xbf80000000037808 */ /* 0x000fe20000800000 */
[----:B------:R-:W-:Y:S06]  /*0cf0*/  BRA `(.L_x_23) ;  /* 0x00000000004c7947 */ /* 0x000fec0003800000 */
.L_x_21:
[----:B------:R-:W-:-:S13]  /*0d00*/  ISETP.NE.AND P0, PT, R8, 0xb, PT ;  /* 0x0000000b0800780c */ /* 0x000fda0003f05270 */
[----:B------:R-:W-:Y:S05]  /*0d10*/  @!P0 BRA `(.L_x_26) ;  /* 0x0000000000388947 */ /* 0x000fea0003800000 */
[----:B------:R-:W-:Y:S01]  /*0d20*/  ISETP.NE.AND P0, PT, R8, 0xc, PT ;  /* 0x0000000c0800780c */ /* 0x000fe20003f05270 */
[----:B------:R-:W-:-:S12]  /*0d30*/  IMAD.MOV.U32 R3, RZ, RZ, RZ ;  /* 0x000000ffff037224 */ /* 0x000fd800078e00ff */
[----:B------:R-:W-:Y:S05]  /*0d40*/  @P0 BRA `(.L_x_23) ;  /* 0x0000000000380947 */ /* 0x000fea0003800000 */
[----:B-----5:R-:W-:-:S13]  /*0d50*/  FSETP.GEU.AND P0, PT, R6, RZ, PT ;  /* 0x000000ff0600720b */ /* 0x020fda0003f0e000 */
[----:B------:R-:W-:Y:S05]  /*0d60*/  @!P0 BRA `(.L_x_27) ;  /* 0x00000000001c8947 */ /* 0x000fea0003800000 */
[----:B------:R-:W-:Y:S02]  /*0d70*/  FSETP.GT.AND P0, PT, R6, 1, PT ;  /* 0x3f8000000600780b */ /* 0x000fe40003f04000 */
[----:B------:R-:W-:-:S11]  /*0d80*/  MOV R3, R6 ;  /* 0x0000000600037202 */ /* 0x000fd60000000f00 */
[----:B------:R-:W-:Y:S05]  /*0d90*/  @!P0 BRA `(.L_x_23) ;  /* 0x0000000000248947 */ /* 0x000fea0003800000 */
[----:B------:R-:W-:Y:S02]  /*0da0*/  IMAD.MOV.U32 R0, RZ, RZ, 0x3a83126f ;  /* 0x3a83126fff007424 */ /* 0x000fe400078e00ff */
[----:B------:R-:W-:-:S04]  /*0db0*/  FADD R3, R6, -1 ;  /* 0xbf80000006037421 */ /* 0x000fc80000000000 */
[----:B------:R-:W-:Y:S01]  /*0dc0*/  FFMA R3, R3, R0, 1 ;  /* 0x3f80000003037423 */ /* 0x000fe20000000000 */
[----:B------:R-:W-:Y:S06]  /*0dd0*/  BRA `(.L_x_23) ;  /* 0x0000000000147947 */ /* 0x000fec0003800000 */
.L_x_27:
[----:B------:R-:W-:Y:S01]  /*0de0*/  FMUL R3, R6, 0.0010000000474974513054 ;  /* 0x3a83126f06037820 */ /* 0x000fe20000400000 */
[----:B------:R-:W-:Y:S06]  /*0df0*/  BRA `(.L_x_23) ;  /* 0x00000000000c7947 */ /* 0x000fec0003800000 */
.L_x_26:
[----:B-----5:R-:W-:Y:S01]  /*0e00*/  FSETP.GEU.AND P0, PT, R6, -1, PT ;  /* 0xbf8000000600780b */ /* 0x020fe20003f0e000 */
[----:B------:R-:W-:-:S12]  /*0e10*/  IMAD.MOV.U32 R3, RZ, RZ, -0x40800000 ;  /* 0xbf800000ff037424 */ /* 0x000fd800078e00ff */
[----:B------:R-:W-:-:S07]  /*0e20*/  @P0 FMNMX.NAN R3, R6, 1, PT ;  /* 0x3f80000006030809 */ /* 0x000fce0003820000 */
.L_x_23:
[----:B------:R-:W-:Y:S05]  /*0e30*/  BSYNC.RECONVERGENT B0 ;  /* 0x0000000000007941 */ /* 0x000fea0003800200 */
.L_x_10:
[----:B------:R-:W-:Y:S01]  /*0e40*/  STG.E desc[UR4][R4.64], R3 ;  /* 0x0000000304007986 */ /* 0x000fe2000c101904 */
[----:B------:R-:W-:Y:S05]  /*0e50*/  EXIT ;  /* 0x000000000000794d */ /* 0x000fea0003800000 */
        .weak           $__internal_0_$__cuda_sm20_rcp_rn_f32_slowpath
        .type           $__internal_0_$__cuda_sm20_rcp_rn_f32_slowpath,@function
        .size           $__internal_0_$__cuda_sm20_rcp_rn_f32_slowpath,($__internal_1_$__cuda_sm3x_div_rn_noftz_f32_slowpath - $__internal_0_$__cuda_sm20_rcp_rn_f32_slowpath)
$__internal_0_$__cuda_sm20_rcp_rn_f32_slowpath:
[----:B------:R-:W-:Y:S01]  /*0e60*/  IMAD.SHL.U32 R2, R0, 0x2, RZ ;  /* 0x0000000200027824 */ /* 0x000fe200078e00ff */
[----:B------:R-:W-:Y:S04]  /*0e70*/  BSSY.RECONVERGENT B1, `(.L_x_28) ;  /* 0x0000030000017945 */ /* 0x000fe80003800200 */
[----:B------:R-:W-:-:S04]  /*0e80*/  SHF.R.U32.HI R2, RZ, 0x18, R2 ;  /* 0x00000018ff027819 */ /* 0x000fc80000011602 */
[----:B------:R-:W-:-:S13]  /*0e90*/  ISETP.NE.U32.AND P0, PT, R2, RZ, PT ;  /* 0x000000ff0200720c */ /* 0x000fda0003f05070 */
[----:B------:R-:W-:Y:S05]  /*0ea0*/  @P0 BRA `(.L_x_29) ;  /* 0x0000000000280947 */ /* 0x000fea0003800000 */
[----:B------:R-:W-:-:S05]  /*0eb0*/  IMAD.SHL.U32 R2, R0, 0x2, RZ ;  /* 0x0000000200027824 */ /* 0x000fca00078e00ff */
[----:B------:R-:W-:-:S13]  /*0ec0*/  ISETP.NE.AND P0, PT, R2, RZ, PT ;  /* 0x000000ff0200720c */ /* 0x000fda0003f05270 */
[----:B------:R-:W-:Y:S01]  /*0ed0*/  @P0 FFMA R7, R0, 1.84467440737095516160e+19, RZ ;  /* 0x5f80000000070823 */ /* 0x000fe200000000ff */
[----:B------:R-:W-:Y:S08]  /*0ee0*/  @!P0 MUFU.RCP R3, R0 ;  /* 0x0000000000038308 */ /* 0x000ff00000001000 */
[----:B------:R-:W0:Y:S02]  /*0ef0*/  @P0 MUFU.RCP R2, R7 ;  /* 0x0000000700020308 */ /* 0x000e240000001000 */
[----:B0-----:R-:W-:-:S04]  /*0f00*/  @P0 FFMA R9, R7, R2, -1 ;  /* 0xbf80000007090423 */ /* 0x001fc80000000002 */
[----:B------:R-:W-:-:S04]  /*0f10*/  @P0 FADD.FTZ R9, -R9, -RZ ;  /* 0x800000ff09090221 */ /* 0x000fc80000010100 */
[----:B------:R-:W-:-:S04]  /*0f20*/  @P0 FFMA R2, R2, R9, R2 ;  /* 0x0000000902020223 */ /* 0x000fc80000000002 */
[----:B------:R-:W-:Y:S01]  /*0f30*/  @P0 FFMA R3, R2, 1.84467440737095516160e+19, RZ ;  /* 0x5f80000002030823 */ /* 0x000fe200000000ff */
[----:B------:R-:W-:Y:S06]  /*0f40*/  BRA `(.L_x_30) ;  /* 0x0000000000887947 */ /* 0x000fec0003800000 */
.L_x_29:
[----:B------:R-:W-:-:S05]  /*0f50*/  VIADD R3, R2, 0xffffff03 ;  /* 0xffffff0302037836 */ /* 0x000fca0000000000 */
[----:B------:R-:W-:-:S13]  /*0f60*/  ISETP.GT.U32.AND P0, PT, R3, 0x1, PT ;  /* 0x000000010300780c */ /* 0x000fda0003f04070 */
[----:B------:R-:W-:Y:S05]  /*0f70*/  @P0 BRA `(.L_x_31) ;  /* 0x0000000000780947 */ /* 0x000fea0003800000 */
[----:B------:R-:W-:Y:S01]  /*0f80*/  LOP3.LUT R7, R0, 0x7fffff, RZ, 0xc0, !PT ;  /* 0x007fffff00077812 */ /* 0x000fe200078ec0ff */
[----:B------:R-:W-:-:S03]  /*0f90*/  IMAD.MOV.U32 R12, RZ, RZ, 0x3 ;  /* 0x00000003ff0c7424 */ /* 0x000fc600078e00ff */
[----:B------:R-:W-:Y:S02]  /*0fa0*/  LOP3.LUT R7, R7, 0x3f800000, RZ, 0xfc, !PT ;  /* 0x3f80000007077812 */ /* 0x000fe400078efcff */
[----:B------:R-:W-:Y:S02]  /*0fb0*/  SHF.L.U32 R13, R12, R3, RZ ;  /* 0x000000030c0d7219 */ /* 0x000fe400000006ff */
[----:B------:R-:W0:Y:S02]  /*0fc0*/  MUFU.RCP R10, R7 ;  /* 0x00000007000a7308 */ /* 0x000e240000001000 */
[----:B0-----:R-:W-:-:S04]  /*0fd0*/  FFMA R9, R7, R10, -1 ;  /* 0xbf80000007097423 */ /* 0x001fc8000000000a */
[----:B------:R-:W-:-:S04]  /*0fe0*/  FADD.FTZ R9, -R9, -RZ ;  /* 0x800000ff09097221 */ /* 0x000fc80000010100 */
[CCC-:B------:R-:W-:Y:S01]  /*0ff0*/  FFMA.RM R11, R10.reuse, R9.reuse, R10.reuse ;  /* 0x000000090a0b7223 */ /* 0x1c0fe2000000400a */
[----:B------:R-:W-:-:S04]  /*1000*/  FFMA.RP R10, R10, R9, R10 ;  /* 0x000000090a0a7223 */ /* 0x000fc8000000800a */
[C---:B------:R-:W-:Y:S02]  /*1010*/  LOP3.LUT R9, R11.reuse, 0x7fffff, RZ, 0xc0, !PT ;  /* 0x007fffff0b097812 */ /* 0x040fe400078ec0ff */
[----:B------:R-:W-:Y:S02]  /*1020*/  FSETP.NEU.FTZ.AND P0, PT, R11, R10, PT ;  /* 0x0000000a0b00720b */ /* 0x000fe40003f1d000 */
[----:B------:R-:W-:Y:S02]  /*1030*/  LOP3.LUT R10, R9, 0x800000, RZ, 0xfc, !PT ;  /* 0x00800000090a7812 */ /* 0x000fe400078efcff */
[----:B------:R-:W-:Y:S02]  /*1040*/  SEL R9, RZ, 0xffffffff, !P0 ;  /* 0xffffffffff097807 */ /* 0x000fe40004000000 */
[----:B------:R-:W-:-:S03]  /*1050*/  LOP3.LUT R12, R13, R10, RZ, 0xc0, !PT ;  /* 0x0000000a0d0c7212 */ /* 0x000fc600078ec0ff */
[----:B------:R-:W-:Y:S01]  /*1060*/  IMAD.MOV R9, RZ, RZ, -R9 ;  /* 0x000000ffff097224 */ /* 0x000fe200078e0a09 */
[----:B------:R-:W-:-:S04]  /*1070*/  SHF.R.U32.HI R12, RZ, R3, R12 ;  /* 0x00000003ff0c7219 */ /* 0x000fc8000001160c */
[----:B------:R-:W-:Y:S02]  /*1080*/  LOP3.LUT P1, RZ, R9, R3, R10, 0xf8, !PT ;  /* 0x0000000309ff7212 */ /* 0x000fe4000782f80a */
[C---:B------:R-:W-:Y:S02]  /*1090*/  LOP3.LUT P0, RZ, R12.reuse, 0x1, RZ, 0xc0, !PT ;  /* 0x000000010cff7812 */ /* 0x040fe4000780c0ff */
[----:B------:R-:W-:-:S04]  /*10a0*/  LOP3.LUT P2, RZ, R12, 0x2, RZ, 0xc0, !PT ;  /* 0x000000020cff7812 */ /* 0x000fc8000784c0ff */
[----:B------:R-:W-:Y:S02]  /*10b0*/  PLOP3.LUT P0, PT, P0, P1, P2, 0xe0, 0x0 ;  /* 0x000000000000781c */ /* 0x000fe40000703c20 */
[----:B------:R-:W-:Y:S02]  /*10c0*/  LOP3.LUT P1, RZ, R0, 0x7fffff, RZ, 0xc0, !PT ;  /* 0x007fffff00ff7812 */ /* 0x000fe4000782c0ff */
[----:B------:R-:W-:-:S05]  /*10d0*/  SEL R3, RZ, 0x1, !P0 ;  /* 0x00000001ff037807 */ /* 0x000fca0004000000 */
[----:B------:R-:W-:-:S05]  /*10e0*/  IMAD.MOV R3, RZ, RZ, -R3 ;  /* 0x000000ffff037224 */ /* 0x000fca00078e0a03 */
[----:B------:R-:W-:Y:S01]  /*10f0*/  ISETP.GE.AND P0, PT, R3, RZ, PT ;  /* 0x000000ff0300720c */ /* 0x000fe20003f06270 */
[----:B------:R-:W-:-:S05]  /*1100*/  VIADD R3, R2, 0xffffff04 ;  /* 0xffffff0402037836 */ /* 0x000fca0000000000 */
[----:B------:R-:W-:-:S07]  /*1110*/  SHF.R.U32.HI R3, RZ, R3, R10 ;  /* 0x00000003ff037219 */ /* 0x000fce000001160a */
[----:B------:R-:W-:-:S05]  /*1120*/  @!P0 VIADD R3, R3, 0x1 ;  /* 0x0000000103038836 */ /* 0x000fca0000000000 */
[----:B------:R-:W-:-:S04]  /*1130*/  @!P1 SHF.L.U32 R3, R3, 0x1, RZ ;  /* 0x0000000103039819 */ /* 0x000fc800000006ff */
[----:B------:R-:W-:Y:S01]  /*1140*/  LOP3.LUT R3, R3, 0x80000000, R0, 0xf8, !PT ;  /* 0x8000000003037812 */ /* 0x000fe200078ef800 */
[----:B------:R-:W-:Y:S06]  /*1150*/  BRA `(.L_x_30) ;  /* 0x0000000000047947 */ /* 0x000fec0003800000 */
.L_x_31:
[----:B------:R0:W1:Y:S02]  /*1160*/  MUFU.RCP R3, R0 ;  /* 0x0000000000037308 */ /* 0x0000640000001000 */
.L_x_30:
[----:B------:R-:W-:Y:S05]  /*1170*/  BSYNC.RECONVERGENT B1 ;  /* 0x0000000000017941 */ /* 0x000fea0003800200 */
.L_x_28:
[----:B------:R-:W-:-:S04]  /*1180*/  IMAD.MOV.U32 R9, RZ, RZ, 0x0 ;  /* 0x00000000ff097424 */ /* 0x000fc800078e00ff */
[----:B01----:R-:W-:Y:S05]  /*1190*/  RET.REL.NODEC R8 `(_Z21activate_array_kernelPfi10ACTIVATION) ;  /* 0xffffffec08987950 */ /* 0x003fea0003c3ffff */
        .weak           $__internal_1_$__cuda_sm3x_div_rn_noftz_f32_slowpath
        .type           $__internal_1_$__cuda_sm3x_div_rn_noftz_f32_slowpath,@function
        .size           $__internal_1_$__cuda_sm3x_div_rn_noftz_f32_slowpath,(.L_x_65 - $__internal_1_$__cuda_sm3x_div_rn_noftz_f32_slowpath)
$__internal_1_$__cuda_sm3x_div_rn_noftz_f32_slowpath:
[----:B------:R-:W-:Y:S01]  /*11a0*/  SHF.R.U32.HI R0, RZ, 0x17, R3 ;  /* 0x00000017ff007819 */ /* 0x000fe20000011603 */
[----:B------:R-:W-:Y:S01]  /*11b0*/  BSSY.RECONVERGENT B2, `(.L_x_32) ;  /* 0x0000064000027945 */ /* 0x000fe20003800200 */
[----:B------:R-:W-:Y:S01]  /*11c0*/  SHF.R.U32.HI R7, RZ, 0x17, R7 ;  /* 0x00000017ff077819 */ /* 0x000fe20000011607 */
[----:B------:R-:W-:Y:S01]  /*11d0*/  IMAD.MOV.U32 R8, RZ, RZ, 0x40000000 ;  /* 0x40000000ff087424 */ /* 0x000fe200078e00ff */
[----:B------:R-:W-:Y:S02]  /*11e0*/  LOP3.LUT R12, R0, 0xff, RZ, 0xc0, !PT ;  /* 0x000000ff000c7812 */ /* 0x000fe400078ec0ff */
[----:B------:R-:W-:-:S03]  /*11f0*/  LOP3.LUT R7, R7, 0xff, RZ, 0xc0, !PT ;  /* 0x000000ff07077812 */ /* 0x000fc600078ec0ff */
[----:B------:R-:W-:Y:S02]  /*1200*/  VIADD R11, R12, 0xffffffff ;  /* 0xffffffff0c0b7836 */ /* 0x000fe40000000000 */
[----:B------:R-:W-:-:S03]  /*1210*/  VIADD R10, R7, 0xffffffff ;  /* 0xffffffff070a7836 */ /* 0x000fc60000000000 */
[----:B------:R-:W-:-:S04]  /*1220*/  ISETP.GT.U32.AND P0, PT, R11, 0xfd, PT ;  /* 0x000000fd0b00780c */ /* 0x000fc80003f04070 */
[----:B------:R-:W-:-:S13]  /*1230*/  ISETP.GT.U32.OR P0, PT, R10, 0xfd, P0 ;  /* 0x000000fd0a00780c */ /* 0x000fda0000704470 */
[----:B------:R-:W-:Y:S01]  /*1240*/  @!P0 IMAD.MOV.U32 R9, RZ, RZ, RZ ;  /* 0x000000ffff098224 */ /* 0x000fe200078e00ff */
[----:B------:R-:W-:Y:S06]  /*1250*/  @!P0 BRA `(.L_x_33) ;  /* 0x0000000000608947 */ /* 0x000fec0003800000 */
[----:B------:R-:W-:Y:S01]  /*1260*/  IMAD.MOV.U32 R0, RZ, RZ, 0x40000000 ;  /* 0x40000000ff007424 */ /* 0x000fe200078e00ff */
[----:B------:R-:W-:-:S04]  /*1270*/  FSETP.GTU.FTZ.AND P1, PT, |R3|, +INF , PT ;  /* 0x7f8000000300780b */ /* 0x000fc80003f3c200 */
[----:B------:R-:W-:-:S04]  /*1280*/  FSETP.GTU.FTZ.AND P0, PT, |R0|, +INF , PT ;  /* 0x7f8000000000780b */ /* 0x000fc80003f1c200 */
[----:B------:R-:W-:-:S13]  /*1290*/  PLOP3.LUT P0, PT, P0, P1, PT, 0xf8, 0x8f ;  /* 0x00000000008f781c */ /* 0x000fda0000703f70 */
[----:B------:R-:W-:Y:S05]  /*12a0*/  @P0 BRA `(.L_x_34) ;  /* 0x00000004004c0947 */ /* 0x000fea0003800000 */
[----:B------:R-:W-:-:S13]  /*12b0*/  LOP3.LUT P0, RZ, R3, 0x7fffffff, R8, 0xc8, !PT ;  /* 0x7fffffff03ff7812 */ /* 0x000fda000780c808 */
[----:B------:R-:W-:Y:S05]  /*12c0*/  @!P0 BRA `(.L_x_35) ;  /* 0x00000004003c8947 */ /* 0x000fea0003800000 */
[C---:B------:R-:W-:Y:S02]  /*12d0*/  FSETP.NEU.FTZ.AND P4, PT, |R0|.reuse, +INF , PT ;  /* 0x7f8000000000780b */ /* 0x040fe40003f9d200 */
[----:B------:R-:W-:Y:S02]  /*12e0*/  FSETP.NEU.FTZ.AND P1, PT, |R3|, +INF , PT ;  /* 0x7f8000000300780b */ /* 0x000fe40003f3d200 */
[----:B------:R-:W-:-:S11]  /*12f0*/  FSETP.NEU.FTZ.AND P0, PT, |R0|, +INF , PT ;  /* 0x7f8000000000780b */ /* 0x000fd60003f1d200 */
[----:B------:R-:W-:Y:S05]  /*1300*/  @!P1 BRA !P4, `(.L_x_35) ;  /* 0x00000004002c9947 */ /* 0x000fea0006000000 */
[----:B------:R-:W-:-:S04]  /*1310*/  LOP3.LUT P4, RZ, R8, 0x7fffffff, RZ, 0xc0, !PT ;  /* 0x7fffffff08ff7812 */ /* 0x000fc8000788c0ff */
[----:B------:R-:W-:-:S13]  /*1320*/  PLOP3.LUT P1, PT, P1, P4, PT, 0x2f, 0xf2 ;  /* 0x0000000000f2781c */ /* 0x000fda0000f28577 */
[----:B------:R-:W-:Y:S05]  /*1330*/  @P1 BRA `(.L_x_36) ;  /* 0x0000000400181947 */ /* 0x000fea0003800000 */
[----:B------:R-:W-:-:S04]  /*1340*/  LOP3.LUT P1, RZ, R3, 0x7fffffff, RZ, 0xc0, !PT ;  /* 0x7fffffff03ff7812 */ /* 0x000fc8000782c0ff */
[----:B------:R-:W-:-:S13]  /*1350*/  PLOP3.LUT P0, PT, P0, P1, PT, 0x2f, 0xf2 ;  /* 0x0000000000f2781c */ /* 0x000fda0000702577 */
[----:B------:R-:W-:Y:S05]  /*1360*/  @P0 BRA `(.L_x_37) ;  /* 0x0000000400000947 */ /* 0x000fea0003800000 */
[----:B------:R-:W-:Y:S02]  /*1370*/  ISETP.GE.AND P0, PT, R10, RZ, PT ;  /* 0x000000ff0a00720c */ /* 0x000fe40003f06270 */
[----:B------:R-:W-:-:S11]  /*1380*/  ISETP.GE.AND P1, PT, R11, RZ, PT ;  /* 0x000000ff0b00720c */ /* 0x000fd60003f26270 */
[----:B------:R-:W-:Y:S02]  /*1390*/  @P0 IMAD.MOV.U32 R9, RZ, RZ, RZ ;  /* 0x000000ffff090224 */ /* 0x000fe400078e00ff */
[----:B------:R-:W-:Y:S01]  /*13a0*/  @!P0 FFMA R8, R0, 1.84467440737095516160e+19, RZ ;  /* 0x5f80000000088823 */ /* 0x000fe200000000ff */
[----:B------:R-:W-:Y:S02]  /*13b0*/  @!P0 IMAD.MOV.U32 R9, RZ, RZ, -0x40 ;  /* 0xffffffc0ff098424 */ /* 0x000fe400078e00ff */
[----:B------:R-:W-:Y:S02]  /*13c0*/  @!P1 FFMA R3, R3, 1.84467440737095516160e+19, RZ ;  /* 0x5f80000003039823 */ /* 0x000fe400000000ff */
[----:B------:R-:W-:-:S07]  /*13d0*/  @!P1 VIADD R9, R9, 0x40 ;  /* 0x0000004009099836 */ /* 0x000fce0000000000 */
.L_x_33:
[----:B------:R-:W-:Y:S01]  /*13e0*/  LEA R0, R12, 0xc0800000, 0x17 ;  /* 0xc08000000c007811 */ /* 0x000fe200078eb8ff */
[----:B------:R-:W-:Y:S01]  /*13f0*/  BSSY.RECONVERGENT B3, `(.L_x_38) ;  /* 0x0000036000037945 */ /* 0x000fe20003800200 */
[----:B------:R-:W-:-:S03]  /*1400*/  IADD3 R7, PT, PT, R7, -0x7f, RZ ;  /* 0xffffff8107077810 */ /* 0x000fc60007ffe0ff */
[----:B------:R-:W-:Y:S02]  /*1410*/  IMAD.IADD R3, R3, 0x1, -R0 ;  /* 0x0000000103037824 */ /* 0x000fe400078e0a00 */
[----:B------:R-:W-:Y:S02]  /*1420*/  IMAD R0, R7, -0x800000, R8 ;  /* 0xff80000007007824 */ /* 0x000fe400078e0208 */
[----:B------:R-:W0:Y:S01]  /*1430*/  MUFU.RCP R10, R3 ;  /* 0x00000003000a7308 */ /* 0x000e220000001000 */
[----:B------:R-:W-:-:S04]  /*1440*/  FADD.FTZ R11, -R3, -RZ ;  /* 0x800000ff030b7221 */ /* 0x000fc80000010100 */
[----:B0-----:R-:W-:-:S04]  /*1450*/  FFMA R13, R10, R11, 1 ;  /* 0x3f8000000a0d7423 */ /* 0x001fc8000000000b */
[----:B------:R-:W-:-:S04]  /*1460*/  FFMA R15, R10, R13, R10 ;  /* 0x0000000d0a0f7223 */ /* 0x000fc8000000000a */
[----:B------:R-:W-:-:S04]  /*1470*/  FFMA R8, R0, R15, RZ ;  /* 0x0000000f00087223 */ /* 0x000fc800000000ff */
[----:B------:R-:W-:-:S04]  /*1480*/  FFMA R13, R11, R8, R0 ;  /* 0x000000080b0d7223 */ /* 0x000fc80000000000 */
[----:B------:R-:W-:Y:S01]  /*1490*/  FFMA R10, R15, R13, R8 ;  /* 0x0000000d0f0a7223 */ /* 0x000fe20000000008 */
[----:B------:R-:W-:-:S03]  /*14a0*/  IADD3 R8, PT, PT, R7, 0x7f, -R12 ;  /* 0x0000007f07087810 */ /* 0x000fc60007ffe80c */
[----:B------:R-:W-:Y:S02]  /*14b0*/  FFMA R11, R11, R10, R0 ;  /* 0x0000000a0b0b7223 */ /* 0x000fe40000000000 */
[----:B------:R-:W-:Y:S02]  /*14c0*/  IMAD.IADD R8, R8, 0x1, R9 ;  /* 0x0000000108087824 */ /* 0x000fe400078e0209 */
[----:B------:R-:W-:-:S05]  /*14d0*/  FFMA R0, R15, R11, R10 ;  /* 0x0000000b0f007223 */ /* 0x000fca000000000a */
[----:B------:R-:W-:-:S04]  /*14e0*/  SHF.R.U32.HI R3, RZ, 0x17, R0 ;  /* 0x00000017ff037819 */ /* 0x000fc80000011600 */
[----:B------:R-:W-:-:S05]  /*14f0*/  LOP3.LUT R3, R3, 0xff, RZ, 0xc0, !PT ;  /* 0x000000ff03037812 */ /* 0x000fca00078ec0ff */
[----:B------:R-:W-:-:S04]  /*1500*/  IMAD.IADD R9, R3, 0x1, R8 ;  /* 0x0000000103097824 */ /* 0x000fc800078e0208 */
[----:B------:R-:W-:-:S05]  /*1510*/  VIADD R3, R9, 0xffffffff ;  /* 0xffffffff09037836 */ /* 0x000fca0000000000 */
[----:B------:R-:W-:-:S13]  /*1520*/  ISETP.GE.U32.AND P0, PT, R3, 0xfe, PT ;  /* 0x000000fe0300780c */ /* 0x000fda0003f06070 */
[----:B------:R-:W-:Y:S05]  /*1530*/  @!P0 BRA `(.L_x_39) ;  /* 0x0000000000808947 */ /* 0x000fea0003800000 */
[----:B------:R-:W-:-:S13]  /*1540*/  ISETP.GT.AND P0, PT, R9, 0xfe, PT ;  /* 0x000000fe0900780c */ /* 0x000fda0003f04270 */
[----:B------:R-:W-:Y:S05]  /*1550*/  @P0 BRA `(.L_x_40) ;  /* 0x00000000006c0947 */ /* 0x000fea0003800000 */
[----:B------:R-:W-:-:S13]  /*1560*/  ISETP.GE.AND P0, PT, R9, 0x1, PT ;  /* 0x000000010900780c */ /* 0x000fda0003f06270 */
[----:B------:R-:W-:Y:S05]  /*1570*/  @P0 BRA `(.L_x_41) ;  /* 0x0000000000740947 */ /* 0x000fea0003800000 */
[----:B------:R-:W-:Y:S02]  /*1580*/  ISETP.GE.AND P0, PT, R9, -0x18, PT ;  /* 0xffffffe80900780c */ /* 0x000fe40003f06270 */
[----:B------:R-:W-:-:S11]  /*1590*/  LOP3.LUT R0, R0, 0x80000000, RZ, 0xc0, !PT ;  /* 0x8000000000007812 */ /* 0x000fd600078ec0ff */
[----:B------:R-:W-:Y:S05]  /*15a0*/  @!P0 BRA `(.L_x_41) ;  /* 0x0000000000688947 */ /* 0x000fea0003800000 */
[CCC-:B------:R-:W-:Y:S01]  /*15b0*/  FFMA.RZ R3, R15.reuse, R11.reuse, R10.reuse ;  /* 0x0000000b0f037223 */ /* 0x1c0fe2000000c00a */
[-CC-:B------:R-:W-:Y:S01]  /*15c0*/  FFMA.RM R8, R15, R11.reuse, R10.reuse ;  /* 0x0000000b0f087223 */ /* 0x180fe2000000400a */
[C---:B------:R-:W-:Y:S02]  /*15d0*/  ISETP.NE.AND P4, PT, R9.reuse, RZ, PT ;  /* 0x000000ff0900720c */ /* 0x040fe40003f85270 */
[----:B------:R-:W-:Y:S02]  /*15e0*/  ISETP.NE.AND P1, PT, R9, RZ, PT ;  /* 0x000000ff0900720c */ /* 0x000fe40003f25270 */
[----:B------:R-:W-:Y:S01]  /*15f0*/  LOP3.LUT R7, R3, 0x7fffff, RZ, 0xc0, !PT ;  /* 0x007fffff03077812 */ /* 0x000fe200078ec0ff */
[----:B------:R-:W-:Y:S01]  /*1600*/  FFMA.RP R3, R15, R11, R10 ;  /* 0x0000000b0f037223 */ /* 0x000fe2000000800a */
[----:B------:R-:W-:Y:S02]  /*1610*/  VIADD R10, R9, 0x20 ;  /* 0x00000020090a7836 */ /* 0x000fe40000000000 */
[----:B------:R-:W-:Y:S01]  /*1620*/  LOP3.LUT R7, R7, 0x800000, RZ, 0xfc, !PT ;  /* 0x0080000007077812 */ /* 0x000fe200078efcff */
[----:B------:R-:W-:Y:S01]  /*1630*/  IMAD.MOV R9, RZ, RZ, -R9 ;  /* 0x000000ffff097224 */ /* 0x000fe200078e0a09 */
[----:B------:R-:W-:-:S02]  /*1640*/  FSETP.NEU.FTZ.AND P0, PT, R3, R8, PT ;  /* 0x000000080300720b */ /* 0x000fc40003f1d000 */
[----:B------:R-:W-:Y:S02]  /*1650*/  SHF.L.U32 R10, R7, R10, RZ ;  /* 0x0000000a070a7219 */ /* 0x000fe400000006ff */
[----:B------:R-:W-:Y:S02]  /*1660*/  SEL R8, R9, RZ, P4 ;  /* 0x000000ff09087207 */ /* 0x000fe40002000000 */
[----:B------:R-:W-:Y:S02]  /*1670*/  ISETP.NE.AND P1, PT, R10, RZ, P1 ;  /* 0x000000ff0a00720c */ /* 0x000fe40000f25270 */
[----:B------:R-:W-:Y:S02]  /*1680*/  SHF.R.U32.HI R8, RZ, R8, R7 ;  /* 0x00000008ff087219 */ /* 0x000fe40000011607 */
[----:B------:R-:W-:Y:S02]  /*1690*/  PLOP3.LUT P0, PT, P0, P1, PT, 0xf8, 0x8f ;  /* 0x00000000008f781c */ /* 0x000fe40000703f70 */
[----:B------:R-:W-:-:S02]  /*16a0*/  SHF.R.U32.HI R10, RZ, 0x1, R8 ;  /* 0x00000001ff0a7819 */ /* 0x000fc40000011608 */
[----:B------:R-:W-:-:S04]  /*16b0*/  SEL R3, RZ, 0x1, !P0 ;  /* 0x00000001ff037807 */ /* 0x000fc80004000000 */
[----:B------:R-:W-:-:S04]  /*16c0*/  LOP3.LUT R3, R3, 0x1, R10, 0xf8, !PT ;  /* 0x0000000103037812 */ /* 0x000fc800078ef80a */
[----:B------:R-:W-:-:S05]  /*16d0*/  LOP3.LUT R3, R3, R8, RZ, 0xc0, !PT ;  /* 0x0000000803037212 */ /* 0x000fca00078ec0ff */
[----:B------:R-:W-:-:S05]  /*16e0*/  IMAD.IADD R3, R10, 0x1, R3 ;  /* 0x000000010a037824 */ /* 0x000fca00078e0203 */
[----:B------:R-:W-:Y:S01]  /*16f0*/  LOP3.LUT R0, R3, R0, RZ, 0xfc, !PT ;  /* 0x0000000003007212 */ /* 0x000fe200078efcff */
[----:B------:R-:W-:Y:S06]  /*1700*/  BRA `(.L_x_41) ;  /* 0x0000000000107947 */ /* 0x000fec0003800000 */
.L_x_40:
[----:B------:R-:W-:-:S04]  /*1710*/  LOP3.LUT R0, R0, 0x80000000, RZ, 0xc0, !PT ;  /* 0x8000000000007812 */ /* 0x000fc800078ec0ff */
[----:B------:R-:W-:Y:S01]  /*1720*/  LOP3.LUT R0, R0, 0x7f800000, RZ, 0xfc, !PT ;  /* 0x7f80000000007812 */ /* 0x000fe200078efcff */
[----:B------:R-:W-:Y:S06]  /*1730*/  BRA `(.L_x_41) ;  /* 0x0000000000047947 */ /* 0x000fec0003800000 */
.L_x_39:
[----:B------:R-:W-:-:S07]  /*1740*/  IMAD R0, R8, 0x800000, R0 ;  /* 0x0080000008007824 */ /* 0x000fce00078e0200 */
.L_x_41:
[----:B------:R-:W-:Y:S05]  /*1750*/  BSYNC.RECONVERGENT B3 ;  /* 0x0000000000037941 */ /* 0x000fea0003800200 */
.L_x_38:
[----:B------:R-:W-:Y:S05]  /*1760*/  BRA `(.L_x_42) ;  /* 0x0000000000207947 */ /* 0x000fea0003800000 */
.L_x_37:
[----:B------:R-:W-:-:S04]  /*1770*/  LOP3.LUT R0, R3, 0x80000000, R8, 0x48, !PT ;  /* 0x8000000003007812 */ /* 0x000fc800078e4808 */
[----:B------:R-:W-:Y:S01]  /*1780*/  LOP3.LUT R0, R0, 0x7f800000, RZ, 0xfc, !PT ;  /* 0x7f80000000007812 */ /* 0x000fe200078efcff */
[----:B------:R-:W-:Y:S06]  /*1790*/  BRA `(.L_x_42) ;  /* 0x0000000000147947 */ /* 0x000fec0003800000 */
.L_x_36:
[----:B------:R-:W-:Y:S01]  /*17a0*/  LOP3.LUT R0, R3, 0x80000000, R8, 0x48, !PT ;  /* 0x8000000003007812 */ /* 0x000fe200078e4808 */
[----:B------:R-:W-:Y:S06]  /*17b0*/  BRA `(.L_x_42) ;  /* 0x00000000000c7947 */ /* 0x000fec0003800000 */
.L_x_35:
[----:B------:R-:W0:Y:S01]  /*17c0*/  MUFU.RSQ R0, -QNAN ;  /* 0xffc0000000007908 */ /* 0x000e220000001400 */
[----:B------:R-:W-:Y:S05]  /*17d0*/  BRA `(.L_x_42) ;  /* 0x0000000000047947 */ /* 0x000fea0003800000 */
.L_x_34:
[----:B------:R-:W-:-:S07]  /*17e0*/  FADD.FTZ R0, R0, R3 ;  /* 0x0000000300007221 */ /* 0x000fce0000010000 */
.L_x_42:
[----:B------:R-:W-:Y:S05]  /*17f0*/  BSYNC.RECONVERGENT B2 ;  /* 0x0000000000027941 */ /* 0x000fea0003800200 */
.L_x_32:
[----:B------:R-:W-:-:S04]  /*1800*/  IMAD.MOV.U32 R3, RZ, RZ, 0x0 ;  /* 0x00000000ff037424 */ /* 0x000fc800078e00ff */
[----:B0-----:R-:W-:Y:S05]  /*1810*/  RET.REL.NODEC R2 `(_Z21activate_array_kernelPfi10ACTIVATION) ;  /* 0xffffffe402f87950 */ /* 0x001fea0003c3ffff */
.L_x_43:
        /* <DEDUP_REMOVED lines=14> */
.L_x_65:


//--------------------- .nv.shared.reserved.0     --------------------------
	.section	.nv.shared.reserved.0,"aw",@nobits
	.weak		__nv_reservedSMEM_offset_0_alias
	.size		__nv_reservedSMEM_offset_0_alias, 0, 64
	.other		__nv_reservedSMEM_offset_0_alias,@"STO_CUDA_RESERVED_SHARED STV_DEFAULT"
__nv_reservedSMEM_offset_0_alias:
	.zero		0
	.zero		64


//--------------------- .nv.constant0._Z21gradient_array_kernelPfi10ACTIVATIONS_ --------------------------
	.section	.nv.constant0._Z21gradient_array_kernelPfi10ACTIVATIONS_,"a",@progbits
	.sectionflags	@""
	.align	4
.nv.constant0._Z21gradient_array_kernelPfi10ACTIVATIONS_:
	.zero		920


//--------------------- .nv.constant0._Z21activate_array_kernelPfi10ACTIVATION --------------------------
	.section	.nv.constant0._Z21activate_array_kernelPfi10ACTIVATION,"a",@progbits
	.sectionflags	@""
	.align	4
.nv.constant0._Z21activate_array_kernelPfi10ACTIVATION:
	.zero		912


//--------------------- SYMBOLS --------------------------

	.type		.nv.reservedSmem.offset0,@object
	.size		.nv.reservedSmem.offset0,0x4
